
	.version 1.4
.target sm_10, map_f64_to_f32

	


	
	


	
	
	
	
	
	
	

.file	1	"<command-line>"
.file	2	"/tmp/tmpxft_00006d6c_00000000-6_hotspot.cudafe2.gpu"
.file	3	"/tmp/tmpxft_00006d6c_00000000-1_hotspot.cudafe1.gpu"
.file	4	"/usr/lib/gcc/x86_64-linux-gnu/4.6/include/stddef.h"
.file	5	"/home/gpgpu-sim/cuda/toolkit/4.2/cuda/include/crt/device_runtime.h"
.file	6	"/home/gpgpu-sim/cuda/toolkit/4.2/cuda/include/host_defines.h"
.file	7	"/home/gpgpu-sim/cuda/toolkit/4.2/cuda/include/builtin_types.h"
.file	8	"/home/gpgpu-sim/cuda/toolkit/4.2/cuda/include/device_types.h"
.file	9	"/home/gpgpu-sim/cuda/toolkit/4.2/cuda/include/driver_types.h"
.file	10	"/home/gpgpu-sim/cuda/toolkit/4.2/cuda/include/surface_types.h"
.file	11	"/home/gpgpu-sim/cuda/toolkit/4.2/cuda/include/texture_types.h"
.file	12	"/home/gpgpu-sim/cuda/toolkit/4.2/cuda/include/vector_types.h"
.file	13	"/home/gpgpu-sim/cuda/toolkit/4.2/cuda/include/device_launch_parameters.h"
.file	14	"/home/gpgpu-sim/cuda/toolkit/4.2/cuda/include/crt/storage_class.h"
.file	15	"hotspot.cu"
.file	16	"/home/gpgpu-sim/cuda/toolkit/4.2/cuda/include/common_functions.h"
.file	17	"/home/gpgpu-sim/cuda/toolkit/4.2/cuda/include/math_functions.h"
.file	18	"/home/gpgpu-sim/cuda/toolkit/4.2/cuda/include/math_constants.h"
.file	19	"/home/gpgpu-sim/cuda/toolkit/4.2/cuda/include/device_functions.h"
.file	20	"/home/gpgpu-sim/cuda/toolkit/4.2/cuda/include/sm_11_atomic_functions.h"
.file	21	"/home/gpgpu-sim/cuda/toolkit/4.2/cuda/include/sm_12_atomic_functions.h"
.file	22	"/home/gpgpu-sim/cuda/toolkit/4.2/cuda/include/sm_13_double_functions.h"
.file	23	"/home/gpgpu-sim/cuda/toolkit/4.2/cuda/include/sm_20_atomic_functions.h"
.file	24	"/home/gpgpu-sim/cuda/toolkit/4.2/cuda/include/sm_20_intrinsics.h"
.file	25	"/home/gpgpu-sim/cuda/toolkit/4.2/cuda/include/sm_30_intrinsics.h"
.file	26	"/home/gpgpu-sim/cuda/toolkit/4.2/cuda/include/surface_functions.h"
.file	27	"/home/gpgpu-sim/cuda/toolkit/4.2/cuda/include/texture_fetch_functions.h"
.file	28	"/home/gpgpu-sim/cuda/toolkit/4.2/cuda/include/math_functions_dbl_ptx1.h"


.entry _Z14calculate_tempiPfS_S_iiiiffffff (
.param .s32 __cudaparm__Z14calculate_tempiPfS_S_iiiiffffff_iteration,
.param .u64 __cudaparm__Z14calculate_tempiPfS_S_iiiiffffff_power,
.param .u64 __cudaparm__Z14calculate_tempiPfS_S_iiiiffffff_temp_src,
.param .u64 __cudaparm__Z14calculate_tempiPfS_S_iiiiffffff_temp_dst,
.param .s32 __cudaparm__Z14calculate_tempiPfS_S_iiiiffffff_grid_cols,
.param .s32 __cudaparm__Z14calculate_tempiPfS_S_iiiiffffff_grid_rows,
.param .s32 __cudaparm__Z14calculate_tempiPfS_S_iiiiffffff_border_cols,
.param .s32 __cudaparm__Z14calculate_tempiPfS_S_iiiiffffff_border_rows,
.param .f32 __cudaparm__Z14calculate_tempiPfS_S_iiiiffffff_Cap,
.param .f32 __cudaparm__Z14calculate_tempiPfS_S_iiiiffffff_Rx,
.param .f32 __cudaparm__Z14calculate_tempiPfS_S_iiiiffffff_Ry,
.param .f32 __cudaparm__Z14calculate_tempiPfS_S_iiiiffffff_Rz,
.param .f32 __cudaparm__Z14calculate_tempiPfS_S_iiiiffffff_step,
.param .f32 __cudaparm__Z14calculate_tempiPfS_S_iiiiffffff_time_elapsed)
{
.reg .u16 %rh<3>;
.reg .u32 %r<209>;
.reg .u64 %rd<59>;
.reg .f32 %f<49>;
.reg .pred %p<47>;
.shared .align 4 .b8 __cuda___cuda_local_var_15408_39_non_const_temp_on_cuda72[1024];
.shared .align 4 .b8 __cuda___cuda_local_var_15409_39_non_const_power_on_cuda1096[1024];
.shared .align 4 .b8 __cuda___cuda_local_var_15410_39_non_const_temp_t2120[1024];
.loc	15	170	0
$LDWbegin__Z14calculate_tempiPfS_S_iiiiffffff:
ld.param.s32 %r1, [__cudaparm__Z14calculate_tempiPfS_S_iiiiffffff_iteration];
mul.lo.s32 %r2, %r1, 2;
mov.s32 %r3, 16;
sub.s32 %r4, %r3, %r2;
cvt.s32.u16 %r5, %ctaid.y;
mul.lo.s32 %r6, %r5, %r4;
ld.param.s32 %r7, [__cudaparm__Z14calculate_tempiPfS_S_iiiiffffff_border_rows];
sub.s32 %r8, %r6, %r7;
cvt.s32.u16 %r9, %tid.y;
add.s32 %r10, %r8, %r9;
mov.u32 %r11, 0;
setp.lt.s32 %p1, %r10, %r11;
@%p1 bra $Lt_0_50434;
ld.param.s32 %r12, [__cudaparm__Z14calculate_tempiPfS_S_iiiiffffff_grid_rows];
sub.s32 %r13, %r12, 1;
setp.gt.s32 %p2, %r10, %r13;
@%p2 bra $Lt_0_50434;
cvt.s32.u16 %r14, %ctaid.x;
mul.lo.s32 %r15, %r14, %r4;
ld.param.s32 %r16, [__cudaparm__Z14calculate_tempiPfS_S_iiiiffffff_border_cols];
sub.s32 %r17, %r15, %r16;
cvt.s32.u16 %r18, %tid.x;
add.s32 %r19, %r17, %r18;
mov.u32 %r20, 0;
setp.lt.s32 %p3, %r19, %r20;
@%p3 bra $Lt_0_50434;
ld.param.s32 %r21, [__cudaparm__Z14calculate_tempiPfS_S_iiiiffffff_grid_cols];
sub.s32 %r22, %r21, 1;
setp.gt.s32 %p4, %r19, %r22;
@%p4 bra $Lt_0_50434;
.loc	15	217	0
mov.u64 %rd1, __cuda___cuda_local_var_15408_39_non_const_temp_on_cuda72;
mov.u64 %rd2, __cuda___cuda_local_var_15409_39_non_const_power_on_cuda1096;
cvt.s64.s32 %rd3, %r18;
cvt.s64.s32 %rd4, %r9;
mul.wide.s32 %rd5, %r9, 16;
add.u64 %rd6, %rd3, %rd5;
mul.lo.u64 %rd7, %rd6, 4;
.loc	15	170	0
ld.param.s32 %r21, [__cudaparm__Z14calculate_tempiPfS_S_iiiiffffff_grid_cols];
.loc	15	217	0
mul.lo.s32 %r23, %r10, %r21;
add.s32 %r24, %r19, %r23;
cvt.s64.s32 %rd8, %r24;
mul.wide.s32 %rd9, %r24, 4;
ld.param.u64 %rd10, [__cudaparm__Z14calculate_tempiPfS_S_iiiiffffff_temp_src];
add.u64 %rd11, %rd10, %rd9;
ld.global.f32 %f1, [%rd11+0];
add.u64 %rd12, %rd7, %rd1;
st.shared.f32 [%rd12+0], %f1;
.loc	15	218	0
ld.param.u64 %rd13, [__cudaparm__Z14calculate_tempiPfS_S_iiiiffffff_power];
add.u64 %rd14, %rd13, %rd9;
ld.global.f32 %f2, [%rd14+0];
add.u64 %rd15, %rd7, %rd2;
st.shared.f32 [%rd15+0], %f2;
$Lt_0_50434:
$L_0_33538:
mov.u64 %rd1, __cuda___cuda_local_var_15408_39_non_const_temp_on_cuda72;
mov.u64 %rd2, __cuda___cuda_local_var_15409_39_non_const_power_on_cuda1096;
.loc	15	220	0
bar.sync 0;
mov.u32 %r25, 0;
setp.le.s32 %p5, %r1, %r25;
@%p5 bra $Lt_0_50946;
cvt.s32.u16 %r26, %ctaid.x;
mul.lo.s32 %r27, %r26, %r4;
ld.param.s32 %r28, [__cudaparm__Z14calculate_tempiPfS_S_iiiiffffff_border_cols];
sub.s32 %r29, %r27, %r28;
mov.s32 %r30, 0;
setp.lt.s32 %p6, %r29, %r30;
neg.s32 %r31, %r29;
mov.s32 %r32, 0;
selp.s32 %r33, %r31, %r32, %p6;
ld.param.s32 %r34, [__cudaparm__Z14calculate_tempiPfS_S_iiiiffffff_grid_cols];
sub.s32 %r35, %r34, 1;
add.s32 %r36, %r29, 15;
sub.s32 %r37, %r34, %r29;
setp.gt.s32 %p7, %r36, %r35;
sub.s32 %r38, %r37, 1;
mov.s32 %r39, 15;
selp.s32 %r40, %r38, %r39, %p7;
mov.s32 %r41, 0;
setp.lt.s32 %p8, %r8, %r41;
neg.s32 %r42, %r8;
mov.s32 %r43, 0;
selp.s32 %r44, %r42, %r43, %p8;
ld.param.s32 %r45, [__cudaparm__Z14calculate_tempiPfS_S_iiiiffffff_grid_rows];
sub.s32 %r46, %r45, 1;
add.s32 %r47, %r8, 15;
sub.s32 %r48, %r45, %r8;
setp.gt.s32 %p9, %r47, %r46;
sub.s32 %r49, %r48, 1;
mov.s32 %r50, 15;
selp.s32 %r51, %r49, %r50, %p9;
add.s32 %r52, %r9, 1;
min.s32 %r53, %r52, %r51;
sub.s32 %r54, %r9, 1;
max.s32 %r55, %r54, %r44;
mov.f32 %f3, 0f4034ac08; 
	mov.f32 %f4, 0f3ff0e560; 
	ld.param.f32 %f5, [__cudaparm__Z14calculate_tempiPfS_S_iiiiffffff_Ry];
mul.f32 %f6, %f4, %f5;
sub.f32 %f7, %f3, %f6;
cvt.s32.u16 %r18, %tid.x;
add.s32 %r56, %r18, 1;
min.s32 %r57, %r56, %r40;
sub.s32 %r58, %r18, 1;
max.s32 %r59, %r58, %r33;
mov.f32 %f8, 0f4034ac08; 
	mov.f32 %f9, 0f3ff0e560; 
	ld.param.f32 %f10, [__cudaparm__Z14calculate_tempiPfS_S_iiiiffffff_Rx];
mul.f32 %f11, %f9, %f10;
sub.f32 %f12, %f8, %f11;
mov.f32 %f13, 0f4034ac08; 
	mov.f32 %f14, 0f3ff0e560; 
	ld.param.f32 %f15, [__cudaparm__Z14calculate_tempiPfS_S_iiiiffffff_Rz];
mul.f32 %f16, %f14, %f15;
sub.f32 %f17, %f13, %f16;
mov.f32 %f18, 0f4034ac08; 
	mov.f32 %f19, 0f3ff0e560; 
	ld.param.f32 %f20, [__cudaparm__Z14calculate_tempiPfS_S_iiiiffffff_Cap];
mul.f32 %f21, %f19, %f20;
sub.f32 %f22, %f18, %f21;
ld.param.f32 %f23, [__cudaparm__Z14calculate_tempiPfS_S_iiiiffffff_step];
mul.f32 %f24, %f23, %f22;
mov.s32 %r60, %r1;
sub.s32 %r61, %r1, 1;
mov.s32 %r62, 0;
mov.u64 %rd16, __cuda___cuda_local_var_15410_39_non_const_temp_t2120;
mov.s32 %r63, %r60;
$Lt_0_36098:

	.loc	15	242	0
mov.s32 %r64, 0;
add.s32 %r65, %r62, 1;
setp.gt.s32 %p10, %r65, %r18;
@%p10 bra $Lt_0_52738;
mov.s32 %r66, 14;
sub.s32 %r67, %r66, %r62;
setp.lt.s32 %p11, %r67, %r18;
@%p11 bra $Lt_0_52738;
setp.gt.s32 %p12, %r65, %r9;
@%p12 bra $Lt_0_52738;
setp.lt.s32 %p13, %r67, %r9;
@%p13 bra $Lt_0_52738;
setp.gt.s32 %p14, %r33, %r18;
@%p14 bra $Lt_0_52738;
setp.lt.s32 %p15, %r40, %r18;
@%p15 bra $Lt_0_52738;
setp.gt.s32 %p16, %r44, %r9;
@%p16 bra $Lt_0_52738;
setp.lt.s32 %p17, %r51, %r9;
@%p17 bra $Lt_0_52738;
.loc	15	247	0
mov.s32 %r64, 1;
.loc	15	248	0
cvt.s64.s32 %rd17, %r18;
cvt.s64.s32 %rd18, %r9;
mul.wide.s32 %rd19, %r9, 16;
add.u64 %rd20, %rd17, %rd19;
mul.lo.u64 %rd7, %rd20, 4;
add.u64 %rd21, %rd7, %rd1;
ld.shared.f32 %f25, [%rd21+0];
cvt.s64.s32 %rd22, %r53;
mul.wide.s32 %rd23, %r53, 16;
add.u64 %rd24, %rd17, %rd23;
mul.lo.u64 %rd25, %rd24, 4;
add.u64 %rd26, %rd1, %rd25;
ld.shared.f32 %f26, [%rd26+0];
cvt.s64.s32 %rd27, %r55;
mul.wide.s32 %rd28, %r55, 16;
add.u64 %rd29, %rd17, %rd28;
mul.lo.u64 %rd30, %rd29, 4;
add.u64 %rd31, %rd1, %rd30;
ld.shared.f32 %f27, [%rd31+0];
mov.b32 %r68, %f27;
mov.b32 %r69, %f25;
and.b32 %r70, %r68, 2139095040;
and.b32 %r71, %r69, 8388607;
and.b32 %r72, %r69, 2139095040;
xor.b32 %r73, %r69, 1073741824;
add.s32 %r74, %r72, %r71;
and.b32 %r75, %r73, -2147483648;
add.s32 %r76, %r74, 8388608;
or.b32 %r77, %r76, %r75;
mov.b32 %f28, %r77;
mov.b32 %r78, %f28;
and.b32 %r79, %r78, 2139095040;
sub.s32 %r80, %r70, %r79;
mov.u32 %r81, 67108864;
setp.le.s32 %p18, %r80, %r81;
@%p18 bra $Lt_0_36866;
ld.shared.f32 %f27, [%rd31+0];
.loc	15	59	0
mov.f32 %f29, %f27;
bra.uni $LDWendi__Z3subff_236_16;
$Lt_0_36866:
mov.u32 %r82, -67108864;
setp.ge.s32 %p19, %r80, %r82;
@%p19 bra $Lt_0_37378;
.loc	15	60	0
neg.f32 %f29, %f28;
bra.uni $LDWendi__Z3subff_236_16;
$Lt_0_37378:
.loc	15	248	0
ld.shared.f32 %f27, [%rd31+0];
.loc	15	61	0
sub.f32 %f29, %f27, %f28;
$LDWendi__Z3subff_236_16:
.loc	15	248	0
ld.shared.f32 %f26, [%rd26+0];
mov.b32 %r83, %f26;
mov.b32 %r84, %f29;
and.b32 %r85, %r83, 2139095040;
and.b32 %r86, %r84, 2139095040;
sub.s32 %r87, %r85, %r86;
mov.u32 %r88, 67108864;
setp.le.s32 %p20, %r87, %r88;
@%p20 bra $Lt_0_37890;
ld.shared.f32 %f26, [%rd26+0];
.loc	15	50	0
mov.f32 %f30, %f26;
bra.uni $LDWendi__Z3sumff_236_18;
$Lt_0_37890:
mov.u32 %r89, -67108864;
setp.ge.s32 %p21, %r87, %r89;
@%p21 bra $Lt_0_38402;
.loc	15	51	0
mov.f32 %f30, %f29;
bra.uni $LDWendi__Z3sumff_236_18;
$Lt_0_38402:
.loc	15	248	0
ld.shared.f32 %f26, [%rd26+0];
.loc	15	52	0
add.f32 %f30, %f29, %f26;
$LDWendi__Z3sumff_236_18:
.loc	15	248	0
mov.b32 %r90, %f30;
mov.b32 %r91, %f7;
and.b32 %r92, %r90, 8388607;
and.b32 %r93, %r91, 8388607;
add.s32 %r94, %r92, %r93;
add.s32 %r95, %r94, 8388608;
and.b32 %r96, %r94, 8388608;
mov.u32 %r97, 0;
setp.eq.s32 %p22, %r96, %r97;
@%p22 bra $Lt_0_38914;
shr.s32 %r98, %r95, 1;
add.s32 %r95, %r98, 8388608;
$Lt_0_38914:
and.b32 %r99, %r90, 2139095040;
and.b32 %r100, %r91, 2139095040;
add.s32 %r101, %r99, %r100;
add.s32 %r102, %r95, %r101;
sub.s32 %r103, %r102, 1073741824;
xor.b32 %r104, %r90, %r91;
and.b32 %r105, %r104, -2147483648;
or.b32 %r95, %r103, %r105;
cvt.s64.s32 %rd32, %r57;
add.u64 %rd33, %rd32, %rd19;
mul.lo.u64 %rd34, %rd33, 4;
add.u64 %rd35, %rd1, %rd34;
ld.shared.f32 %f31, [%rd35+0];
cvt.s64.s32 %rd36, %r59;
add.u64 %rd37, %rd36, %rd19;
mul.lo.u64 %rd38, %rd37, 4;
add.u64 %rd39, %rd1, %rd38;
ld.shared.f32 %f32, [%rd39+0];
mov.b32 %r106, %f32;
and.b32 %r107, %r106, 2139095040;
sub.s32 %r108, %r107, %r79;
mov.u32 %r109, 67108864;
setp.le.s32 %p23, %r108, %r109;
@%p23 bra $Lt_0_39938;
ld.shared.f32 %f32, [%rd39+0];
.loc	15	59	0
mov.f32 %f33, %f32;
bra.uni $LDWendi__Z3subff_236_12;
$Lt_0_39938:
mov.u32 %r110, -67108864;
setp.ge.s32 %p24, %r108, %r110;
@%p24 bra $Lt_0_40450;
.loc	15	60	0
neg.f32 %f33, %f28;
bra.uni $LDWendi__Z3subff_236_12;
$Lt_0_40450:
.loc	15	248	0
ld.shared.f32 %f32, [%rd39+0];
.loc	15	61	0
sub.f32 %f33, %f32, %f28;
$LDWendi__Z3subff_236_12:
.loc	15	248	0
ld.shared.f32 %f31, [%rd35+0];
mov.b32 %r111, %f31;
mov.b32 %r112, %f33;
and.b32 %r113, %r111, 2139095040;
and.b32 %r114, %r112, 2139095040;
sub.s32 %r115, %r113, %r114;
mov.u32 %r116, 67108864;
setp.le.s32 %p25, %r115, %r116;
@%p25 bra $Lt_0_40962;
ld.shared.f32 %f31, [%rd35+0];
.loc	15	50	0
mov.f32 %f34, %f31;
bra.uni $LDWendi__Z3sumff_236_14;
$Lt_0_40962:
mov.u32 %r117, -67108864;
setp.ge.s32 %p26, %r115, %r117;
@%p26 bra $Lt_0_41474;
.loc	15	51	0
mov.f32 %f34, %f33;
bra.uni $LDWendi__Z3sumff_236_14;
$Lt_0_41474:
.loc	15	248	0
ld.shared.f32 %f31, [%rd35+0];
.loc	15	52	0
add.f32 %f34, %f33, %f31;
$LDWendi__Z3sumff_236_14:
.loc	15	248	0
mov.b32 %r118, %f34;
mov.b32 %r119, %f12;
and.b32 %r120, %r118, 8388607;
and.b32 %r121, %r119, 8388607;
add.s32 %r122, %r120, %r121;
add.s32 %r123, %r122, 8388608;
and.b32 %r124, %r122, 8388608;
mov.u32 %r125, 0;
setp.eq.s32 %p27, %r124, %r125;
@%p27 bra $Lt_0_41986;
shr.s32 %r126, %r123, 1;
add.s32 %r123, %r126, 8388608;
$Lt_0_41986:
and.b32 %r127, %r118, 2139095040;
and.b32 %r128, %r119, 2139095040;
add.s32 %r129, %r127, %r128;
add.s32 %r130, %r123, %r129;
sub.s32 %r131, %r130, 1073741824;
xor.b32 %r132, %r118, %r119;
and.b32 %r133, %r132, -2147483648;
or.b32 %r123, %r131, %r133;
mov.s32 %r134, 1115684864;
sub.s32 %r135, %r134, %r72;
mov.u32 %r136, 67108864;
setp.le.s32 %p28, %r135, %r136;
@%p28 bra $Lt_0_42498;
.loc	15	59	0
mov.f32 %f35, 0f42a00000; 
	bra.uni $LDWendi__Z3subff_236_10;
$Lt_0_42498:
mov.u32 %r137, -67108864;
setp.ge.s32 %p29, %r135, %r137;
@%p29 bra $Lt_0_43010;
.loc	15	248	0
ld.shared.f32 %f25, [%rd21+0];
.loc	15	60	0
neg.f32 %f35, %f25;
bra.uni $LDWendi__Z3subff_236_10;
$Lt_0_43010:
.loc	15	61	0
mov.f32 %f36, 0f42a00000; 
	.loc	15	248	0
ld.shared.f32 %f25, [%rd21+0];
.loc	15	61	0
sub.f32 %f35, %f36, %f25;
$LDWendi__Z3subff_236_10:
.loc	15	248	0
mov.b32 %r138, %f35;
mov.b32 %r139, %f17;
and.b32 %r140, %r138, 8388607;
and.b32 %r141, %r139, 8388607;
add.s32 %r142, %r140, %r141;
add.s32 %r143, %r142, 8388608;
and.b32 %r144, %r142, 8388608;
mov.u32 %r145, 0;
setp.eq.s32 %p30, %r144, %r145;
@%p30 bra $Lt_0_43522;
shr.s32 %r146, %r143, 1;
add.s32 %r143, %r146, 8388608;
$Lt_0_43522:
and.b32 %r147, %r138, 2139095040;
and.b32 %r148, %r139, 2139095040;
add.s32 %r149, %r147, %r148;
add.s32 %r150, %r143, %r149;
sub.s32 %r151, %r150, 1073741824;
xor.b32 %r152, %r138, %r139;
and.b32 %r153, %r152, -2147483648;
or.b32 %r143, %r151, %r153;
add.u64 %rd40, %rd7, %rd2;
ld.shared.f32 %f37, [%rd40+0];
mov.b32 %r154, %f37;
mov.b32 %f38, %r95;
and.b32 %r155, %r154, 2139095040;
mov.b32 %r156, %f38;
and.b32 %r157, %r156, 2139095040;
sub.s32 %r158, %r155, %r157;
mov.u32 %r159, 67108864;
setp.le.s32 %p31, %r158, %r159;
@%p31 bra $Lt_0_44034;
ld.shared.f32 %f37, [%rd40+0];
.loc	15	50	0
mov.f32 %f39, %f37;
bra.uni $LDWendi__Z3sumff_236_6;
$Lt_0_44034:
mov.u32 %r160, -67108864;
setp.ge.s32 %p32, %r158, %r160;
@%p32 bra $Lt_0_44546;
.loc	15	51	0
mov.f32 %f39, %f38;
bra.uni $LDWendi__Z3sumff_236_6;
$Lt_0_44546:
.loc	15	248	0
ld.shared.f32 %f37, [%rd40+0];
.loc	15	52	0
add.f32 %f39, %f38, %f37;
$LDWendi__Z3sumff_236_6:
.loc	15	248	0
mov.b32 %f40, %r123;
mov.b32 %f41, %r143;
mov.b32 %r161, %f40;
mov.b32 %r162, %f41;
and.b32 %r163, %r161, 2139095040;
and.b32 %r164, %r162, 2139095040;
sub.s32 %r165, %r163, %r164;
mov.u32 %r166, 67108864;
setp.le.s32 %p33, %r165, %r166;
@%p33 bra $Lt_0_45058;
.loc	15	50	0
mov.f32 %f42, %f40;
bra.uni $LDWendi__Z3sumff_236_4;
$Lt_0_45058:
mov.u32 %r167, -67108864;
setp.ge.s32 %p34, %r165, %r167;
@%p34 bra $Lt_0_45570;
.loc	15	51	0
mov.f32 %f42, %f41;
bra.uni $LDWendi__Z3sumff_236_4;
$Lt_0_45570:
.loc	15	52	0
add.f32 %f42, %f40, %f41;
$LDWendi__Z3sumff_236_4:
.loc	15	248	0
mov.b32 %r168, %f39;
mov.b32 %r169, %f42;
and.b32 %r170, %r168, 2139095040;
and.b32 %r171, %r169, 2139095040;
sub.s32 %r172, %r170, %r171;
mov.u32 %r173, 67108864;
setp.le.s32 %p35, %r172, %r173;
@%p35 bra $Lt_0_46082;
.loc	15	50	0
mov.f32 %f43, %f39;
bra.uni $LDWendi__Z3sumff_236_8;
$Lt_0_46082:
mov.u32 %r174, -67108864;
setp.ge.s32 %p36, %r172, %r174;
@%p36 bra $Lt_0_46594;
.loc	15	51	0
mov.f32 %f43, %f42;
bra.uni $LDWendi__Z3sumff_236_8;
$Lt_0_46594:
.loc	15	52	0
add.f32 %f43, %f42, %f39;
$LDWendi__Z3sumff_236_8:
.loc	15	248	0
mov.b32 %r175, %f43;
and.b32 %r176, %r175, 8388607;
mov.b32 %r177, %f24;
and.b32 %r178, %r177, 8388607;
add.s32 %r179, %r176, %r178;
add.s32 %r180, %r179, 8388608;
and.b32 %r181, %r179, 8388608;
mov.u32 %r182, 0;
setp.eq.s32 %p37, %r181, %r182;
@%p37 bra $Lt_0_47106;
shr.s32 %r183, %r180, 1;
add.s32 %r180, %r183, 8388608;
$Lt_0_47106:
and.b32 %r184, %r175, 2139095040;
and.b32 %r185, %r177, 2139095040;
add.s32 %r186, %r184, %r185;
add.s32 %r187, %r180, %r186;
sub.s32 %r188, %r187, 1073741824;
xor.b32 %r189, %r175, %r177;
and.b32 %r190, %r189, -2147483648;
or.b32 %r180, %r188, %r190;
mov.b32 %f44, %r180;
mov.b32 %r191, %f44;
and.b32 %r192, %r191, 2139095040;
sub.s32 %r193, %r72, %r192;
mov.u32 %r194, 67108864;
setp.le.s32 %p38, %r193, %r194;
@%p38 bra $Lt_0_47618;
ld.shared.f32 %f25, [%rd21+0];
.loc	15	50	0
mov.f32 %f45, %f25;
bra.uni $LDWendi__Z3sumff_236_2;
$Lt_0_47618:
mov.u32 %r195, -67108864;
setp.ge.s32 %p39, %r193, %r195;
@%p39 bra $Lt_0_48130;
.loc	15	51	0
mov.f32 %f45, %f44;
bra.uni $LDWendi__Z3sumff_236_2;
$Lt_0_48130:
.loc	15	248	0
ld.shared.f32 %f25, [%rd21+0];
.loc	15	52	0
add.f32 %f45, %f44, %f25;
$LDWendi__Z3sumff_236_2:
.loc	15	248	0
add.u64 %rd41, %rd7, %rd16;
st.shared.f32 [%rd41+0], %f45;
$Lt_0_52738:
$L_0_34306:
.loc	15	253	0
bar.sync 0;
.loc	15	255	0
setp.eq.s32 %p40, %r61, %r62;
@%p40 bra $Lt_0_53250;
mov.s32 %r196, 0;
setp.ne.s32 %p41, %r64, %r196;
mov.pred %p42, %p41;
mov.pred %p43, %p44;
@!%p41 bra $Lt_0_48642;
.loc	15	257	0
cvt.s64.s32 %rd42, %r18;
cvt.s64.s32 %rd43, %r9;
mul.wide.s32 %rd44, %r9, 16;
add.u64 %rd45, %rd42, %rd44;
mul.lo.u64 %rd7, %rd45, 4;
add.u64 %rd46, %rd7, %rd16;
ld.shared.f32 %f46, [%rd46+0];
add.u64 %rd47, %rd7, %rd1;
st.shared.f32 [%rd47+0], %f46;
$Lt_0_48642:
.loc	15	258	0
bar.sync 0;
.loc	15	241	0
mov.s32 %r62, %r65;
setp.ne.s32 %p45, %r65, %r1;
@%p45 bra $Lt_0_36098;
bra.uni $Lt_0_258;
$Lt_0_50946:
cvt.s32.s8 %r197, %rh1;
mov.s32 %r198, 0;
setp.ne.s32 %p42, %r197, %r198;
mov.u64 %rd16, __cuda___cuda_local_var_15410_39_non_const_temp_t2120;
bra.uni $Lt_0_258;
$Lt_0_53250:
mov.s32 %r199, 0;
setp.ne.s32 %p42, %r64, %r199;
$Lt_0_258:
.loc	15	259	0
@!%p42 bra $Lt_0_49410;
.loc	15	265	0
cvt.s32.u16 %r18, %tid.x;
cvt.s64.s32 %rd48, %r18;
cvt.s64.s32 %rd49, %r9;
mul.wide.s32 %rd50, %r9, 16;
add.u64 %rd51, %rd48, %rd50;
mul.lo.u64 %rd52, %rd51, 4;
add.u64 %rd53, %rd16, %rd52;
ld.shared.f32 %f47, [%rd53+0];
ld.param.u64 %rd54, [__cudaparm__Z14calculate_tempiPfS_S_iiiiffffff_temp_dst];
cvt.s32.u16 %r200, %ctaid.x;
mul.lo.s32 %r201, %r200, %r4;
ld.param.s32 %r202, [__cudaparm__Z14calculate_tempiPfS_S_iiiiffffff_border_cols];
sub.s32 %r203, %r201, %r202;
add.s32 %r204, %r18, %r203;
ld.param.s32 %r205, [__cudaparm__Z14calculate_tempiPfS_S_iiiiffffff_grid_cols];
mul.lo.s32 %r206, %r205, %r10;
add.s32 %r207, %r204, %r206;
cvt.s64.s32 %rd55, %r207;
mul.wide.s32 %rd56, %r207, 4;
add.u64 %rd57, %rd54, %rd56;
st.global.f32 [%rd57+0], %f47;
$Lt_0_49410:
.loc	15	267	0
exit;
$LDWend__Z14calculate_tempiPfS_S_iiiiffffff:
} 



// ===== COMPILED SASS (sm_100) =====

	.target	sm_100

	.elftype	@"ET_EXEC"


//--------------------- .note.nv.tkinfo           --------------------------
	.section	.note.nv.tkinfo,"",@"SHT_NOTE"
	.sectionflags	@"SHF_NOTE_NV_TKINFO"
	.tkinfo
        /*0018*/ 	.word	0x00000002
        /*0030*/ 	.string	""
        /*0030*/ 	.string	"ptxas"
        /*0030*/ 	.string	"Cuda compilation tools, release 13.0, V13.0.88"
        /*0030*/ 	.string	"Build cuda_13.0.r13.0/compiler.36424714_0"
        /*0030*/ 	.string	"-arch sm_100 "



//--------------------- .note.nv.cuinfo           --------------------------
	.section	.note.nv.cuinfo,"",@"SHT_NOTE"
	.sectionflags	@"SHF_NOTE_NV_CUINFO"
        /*0018*/ 	.short	0x0002
        /*001a*/ 	.short	0x000a
        /*001c*/ 	.short	0x0082
	.zero		2


//--------------------- .nv.info                  --------------------------
	.section	.nv.info,"",@"SHT_CUDA_INFO"
	.align	4


	//----- nvinfo : EIATTR_REGCOUNT
	.align		4
        /*0000*/ 	.byte	0x04, 0x2f
        /*0002*/ 	.short	(.L_1 - .L_0)
	.align		4
.L_0:
        /*0004*/ 	.word	index@(_Z14calculate_tempiPfS_S_iiiiffffff)
        /*0008*/ 	.word	0x00000020


	//----- nvinfo : EIATTR_FRAME_SIZE
	.align		4
.L_1:
        /*000c*/ 	.byte	0x04, 0x11
        /*000e*/ 	.short	(.L_3 - .L_2)
	.align		4
.L_2:
        /*0010*/ 	.word	index@(_Z14calculate_tempiPfS_S_iiiiffffff)
        /*0014*/ 	.word	0x00000000


	//----- nvinfo : EIATTR_MIN_STACK_SIZE
	.align		4
.L_3:
        /*0018*/ 	.byte	0x04, 0x12
        /*001a*/ 	.short	(.L_5 - .L_4)
	.align		4
.L_4:
        /*001c*/ 	.word	index@(_Z14calculate_tempiPfS_S_iiiiffffff)
        /*0020*/ 	.word	0x00000000
.L_5:


//--------------------- .nv.compat                --------------------------
	.section	.nv.compat,"",@"SHT_CUDA_COMPAT_INFO"
	.align	4
        /*0000*/ 	.byte	0x02, 0x09, 0x00, 0x00, 0x02, 0x02, 0x01, 0x00, 0x02, 0x05, 0x05, 0x00, 0x03, 0x07, 0x01, 0x01
        /*0010*/ 	.byte	0x02, 0x03, 0x00, 0x00, 0x02, 0x06, 0x01, 0x00, 0x04, 0x0b, 0x08, 0x00, 0x09, 0x00, 0x00, 0x00
        /*0020*/ 	.byte	0x00, 0x00, 0x00, 0x00


//--------------------- .nv.info._Z14calculate_tempiPfS_S_iiiiffffff --------------------------
	.section	.nv.info._Z14calculate_tempiPfS_S_iiiiffffff,"",@"SHT_CUDA_INFO"
	.sectionflags	@""
	.align	4


	//----- nvinfo : EIATTR_CUDA_API_VERSION
	.align		4
        /*0000*/ 	.byte	0x04, 0x37
        /*0002*/ 	.short	(.L_7 - .L_6)
.L_6:
        /*0004*/ 	.word	0x00000082


	//----- nvinfo : EIATTR_KPARAM_INFO
	.align		4
.L_7:
        /*0008*/ 	.byte	0x04, 0x17
        /*000a*/ 	.short	(.L_9 - .L_8)
.L_8:
        /*000c*/ 	.word	0x00000000
        /*0010*/ 	.short	0x000d
        /*0012*/ 	.short	0x0044
        /*0014*/ 	.byte	0x00, 0xf0, 0x11, 0x00


	//----- nvinfo : EIATTR_KPARAM_INFO
	.align		4
.L_9:
        /*0018*/ 	.byte	0x04, 0x17
        /*001a*/ 	.short	(.L_11 - .L_10)
.L_10:
        /*001c*/ 	.word	0x00000000
        /*0020*/ 	.short	0x000c
        /*0022*/ 	.short	0x0040
        /*0024*/ 	.byte	0x00, 0xf0, 0x11, 0x00


	//----- nvinfo : EIATTR_KPARAM_INFO
	.align		4
.L_11:
        /*0028*/ 	.byte	0x04, 0x17
        /*002a*/ 	.short	(.L_13 - .L_12)
.L_12:
        /*002c*/ 	.word	0x00000000
        /*0030*/ 	.short	0x000b
        /*0032*/ 	.short	0x003c
        /*0034*/ 	.byte	0x00, 0xf0, 0x11, 0x00


	//----- nvinfo : EIATTR_KPARAM_INFO
	.align		4
.L_13:
        /*0038*/ 	.byte	0x04, 0x17
        /*003a*/ 	.short	(.L_15 - .L_14)
.L_14:
        /*003c*/ 	.word	0x00000000
        /*0040*/ 	.short	0x000a
        /*0042*/ 	.short	0x0038
        /*0044*/ 	.byte	0x00, 0xf0, 0x11, 0x00


	//----- nvinfo : EIATTR_KPARAM_INFO
	.align		4
.L_15:
        /*0048*/ 	.byte	0x04, 0x17
        /*004a*/ 	.short	(.L_17 - .L_16)
.L_16:
        /*004c*/ 	.word	0x00000000
        /*0050*/ 	.short	0x0009
        /*0052*/ 	.short	0x0034
        /*0054*/ 	.byte	0x00, 0xf0, 0x11, 0x00


	//----- nvinfo : EIATTR_KPARAM_INFO
	.align		4
.L_17:
        /*0058*/ 	.byte	0x04, 0x17
        /*005a*/ 	.short	(.L_19 - .L_18)
.L_18:
        /*005c*/ 	.word	0x00000000
        /*0060*/ 	.short	0x0008
        /*0062*/ 	.short	0x0030
        /*0064*/ 	.byte	0x00, 0xf0, 0x11, 0x00


	//----- nvinfo : EIATTR_KPARAM_INFO
	.align		4
.L_19:
        /*0068*/ 	.byte	0x04, 0x17
        /*006a*/ 	.short	(.L_21 - .L_20)
.L_20:
        /*006c*/ 	.word	0x00000000
        /*0070*/ 	.short	0x0007
        /*0072*/ 	.short	0x002c
        /*0074*/ 	.byte	0x00, 0xf0, 0x11, 0x00


	//----- nvinfo : EIATTR_KPARAM_INFO
	.align		4
.L_21:
        /*0078*/ 	.byte	0x04, 0x17
        /*007a*/ 	.short	(.L_23 - .L_22)
.L_22:
        /*007c*/ 	.word	0x00000000
        /*0080*/ 	.short	0x0006
        /*0082*/ 	.short	0x0028
        /*0084*/ 	.byte	0x00, 0xf0, 0x11, 0x00


	//----- nvinfo : EIATTR_KPARAM_INFO
	.align		4
.L_23:
        /*0088*/ 	.byte	0x04, 0x17
        /*008a*/ 	.short	(.L_25 - .L_24)
.L_24:
        /*008c*/ 	.word	0x00000000
        /*0090*/ 	.short	0x0005
        /*0092*/ 	.short	0x0024
        /*0094*/ 	.byte	0x00, 0xf0, 0x11, 0x00


	//----- nvinfo : EIATTR_KPARAM_INFO
	.align		4
.L_25:
        /*0098*/ 	.byte	0x04, 0x17
        /*009a*/ 	.short	(.L_27 - .L_26)
.L_26:
        /*009c*/ 	.word	0x00000000
        /*00a0*/ 	.short	0x0004
        /*00a2*/ 	.short	0x0020
        /*00a4*/ 	.byte	0x00, 0xf0, 0x11, 0x00


	//----- nvinfo : EIATTR_KPARAM_INFO
	.align		4
.L_27:
        /*00a8*/ 	.byte	0x04, 0x17
        /*00aa*/ 	.short	(.L_29 - .L_28)
.L_28:
        /*00ac*/ 	.word	0x00000000
        /*00b0*/ 	.short	0x0003
        /*00b2*/ 	.short	0x0018
        /*00b4*/ 	.byte	0x00, 0xf0, 0x21, 0x00


	//----- nvinfo : EIATTR_KPARAM_INFO
	.align		4
.L_29:
        /*00b8*/ 	.byte	0x04, 0x17
        /*00ba*/ 	.short	(.L_31 - .L_30)
.L_30:
        /*00bc*/ 	.word	0x00000000
        /*00c0*/ 	.short	0x0002
        /*00c2*/ 	.short	0x0010
        /*00c4*/ 	.byte	0x00, 0xf0, 0x21, 0x00


	//----- nvinfo : EIATTR_KPARAM_INFO
	.align		4
.L_31:
        /*00c8*/ 	.byte	0x04, 0x17
        /*00ca*/ 	.short	(.L_33 - .L_32)
.L_32:
        /*00cc*/ 	.word	0x00000000
        /*00d0*/ 	.short	0x0001
        /*00d2*/ 	.short	0x0008
        /*00d4*/ 	.byte	0x00, 0xf0, 0x21, 0x00


	//----- nvinfo : EIATTR_KPARAM_INFO
	.align		4
.L_33:
        /*00d8*/ 	.byte	0x04, 0x17
        /*00da*/ 	.short	(.L_35 - .L_34)
.L_34:
        /*00dc*/ 	.word	0x00000000
        /*00e0*/ 	.short	0x0000
        /*00e2*/ 	.short	0x0000
        /*00e4*/ 	.byte	0x00, 0xf0, 0x11, 0x00


	//----- nvinfo : EIATTR_SPARSE_MMA_MASK
	.align		4
.L_35:
        /*00e8*/ 	.byte	0x03, 0x50
        /*00ea*/ 	.short	0x0000


	//----- nvinfo : EIATTR_MAXREG_COUNT
	.align		4
        /*00ec*/ 	.byte	0x03, 0x1b
        /*00ee*/ 	.short	0x00ff


	//----- nvinfo : EIATTR_NUM_BARRIERS
	.align		4
        /*00f0*/ 	.byte	0x02, 0x4c
        /*00f2*/ 	.byte	0x01
	.zero		1


	//----- nvinfo : EIATTR_MERCURY_ISA_VERSION
	.align		4
        /*00f4*/ 	.byte	0x03, 0x5f
        /*00f6*/ 	.short	0x0101


	//----- nvinfo : EIATTR_VRC_CTA_INIT_COUNT
	.align		4
        /*00f8*/ 	.byte	0x02, 0x4a
	.zero		1
	.zero		1


	//----- nvinfo : EIATTR_EXIT_INSTR_OFFSETS
	.align		4
        /*00fc*/ 	.byte	0x04, 0x1c
        /*00fe*/ 	.short	(.L_37 - .L_36)


	//   ....[0]....
.L_36:
        /*0100*/ 	.word	0x000012d0


	//   ....[1]....
        /*0104*/ 	.word	0x000013d0


	//----- nvinfo : EIATTR_CRS_STACK_SIZE
	.align		4
.L_37:
        /*0108*/ 	.byte	0x04, 0x1e
        /*010a*/ 	.short	(.L_39 - .L_38)
.L_38:
        /*010c*/ 	.word	0x00000000


	//----- nvinfo : EIATTR_CBANK_PARAM_SIZE
	.align		4
.L_39:
        /*0110*/ 	.byte	0x03, 0x19
        /*0112*/ 	.short	0x0048


	//----- nvinfo : EIATTR_PARAM_CBANK
	.align		4
        /*0114*/ 	.byte	0x04, 0x0a
        /*0116*/ 	.short	(.L_41 - .L_40)
	.align		4
.L_40:
        /*0118*/ 	.word	index@(.nv.constant0._Z14calculate_tempiPfS_S_iiiiffffff)
        /*011c*/ 	.short	0x0380
        /*011e*/ 	.short	0x0048


	//----- nvinfo : EIATTR_SW_WAR
	.align		4
.L_41:
        /*0120*/ 	.byte	0x04, 0x36
        /*0122*/ 	.short	(.L_43 - .L_42)
.L_42:
        /*0124*/ 	.word	0x00000008
.L_43:


//--------------------- .nv.callgraph             --------------------------
	.section	.nv.callgraph,"",@"SHT_CUDA_CALLGRAPH"
	.align	4
	.sectionentsize	8
	.align		4
        /*0000*/ 	.word	0x00000000
	.align		4
        /*0004*/ 	.word	0xffffffff
	.align		4
        /*0008*/ 	.word	0x00000000
	.align		4
        /*000c*/ 	.word	0xfffffffe
	.align		4
        /*0010*/ 	.word	0x00000000
	.align		4
        /*0014*/ 	.word	0xfffffffd
	.align		4
        /*0018*/ 	.word	0x00000000
	.align		4
        /*001c*/ 	.word	0xfffffffc


//--------------------- .text._Z14calculate_tempiPfS_S_iiiiffffff --------------------------
	.section	.text._Z14calculate_tempiPfS_S_iiiiffffff,"ax",@progbits
	.align	128
.text._Z14calculate_tempiPfS_S_iiiiffffff:
        .type           _Z14calculate_tempiPfS_S_iiiiffffff,@function
        .size           _Z14calculate_tempiPfS_S_iiiiffffff,(.L_x_27 - _Z14calculate_tempiPfS_S_iiiiffffff)
        .other          _Z14calculate_tempiPfS_S_iiiiffffff,@"STO_CUDA_ENTRY STV_DEFAULT"
_Z14calculate_tempiPfS_S_iiiiffffff:
[----:B------:R-:W-:Y:S01]  /*0000*/  LDC R1, c[0x0][0x37c] ;  /* 0x0000df00ff017b82 */ /* 0x000fe20000000800 */
[----:B------:R-:W0:Y:S01]  /*0010*/  S2R R6, SR_CTAID.Y ;  /* 0x0000000000067919 */ /* 0x000e220000002600 */
[----:B------:R-:W1:Y:S06]  /*0020*/  LDCU UR8, c[0x0][0x380] ;  /* 0x00007000ff0877ac */ /* 0x000e6c0008000800 */
[----:B------:R-:W2:Y:S01]  /*0030*/  LDC R3, c[0x0][0x3ac] ;  /* 0x0000eb00ff037b82 */ /* 0x000ea20000000800 */
[----:B------:R-:W-:Y:S01]  /*0040*/  BSSY.RECONVERGENT B0, `(.L_x_0) ;  /* 0x000002b000007945 */ /* 0x000fe20003800200 */
[----:B------:R-:W3:Y:S01]  /*0050*/  S2R R0, SR_TID.Y ;  /* 0x0000000000007919 */ /* 0x000ee20000002200 */
[----:B------:R-:W4:Y:S05]  /*0060*/  LDCU.64 UR12, c[0x0][0x358] ;  /* 0x00006b00ff0c77ac */ /* 0x000f2a0008000a00 */
[----:B------:R-:W5:Y:S01]  /*0070*/  LDC R5, c[0x0][0x3a4] ;  /* 0x0000e900ff057b82 */ /* 0x000f620000000800 */
[----:B-1----:R-:W-:-:S04]  /*0080*/  UIADD3 UR5, UPT, UPT, -UR8, URZ, URZ ;  /* 0x000000ff08057290 */ /* 0x002fc8000fffe1ff */
[----:B------:R-:W-:Y:S01]  /*0090*/  ULEA UR5, UR5, 0x10, 0x1 ;  /* 0x0000001005057891 */ /* 0x000fe2000f8e08ff */
[----:B0-----:R-:W-:Y:S02]  /*00a0*/  LOP3.LUT R6, R6, 0xffff, RZ, 0xc0, !PT ;  /* 0x0000ffff06067812 */ /* 0x001fe400078ec0ff */
[----:B---3--:R-:W-:-:S03]  /*00b0*/  LOP3.LUT R0, R0, 0xffff, RZ, 0xc0, !PT ;  /* 0x0000ffff00007812 */ /* 0x008fc600078ec0ff */
[----:B--2---:R-:W-:Y:S02]  /*00c0*/  IMAD R6, R6, UR5, -R3 ;  /* 0x0000000506067c24 */ /* 0x004fe4000f8e0a03 */
[----:B-----5:R-:W-:Y:S02]  /*00d0*/  VIADD R3, R5, 0xffffffff ;  /* 0xffffffff05037836 */ /* 0x020fe40000000000 */
[----:B------:R-:W-:-:S05]  /*00e0*/  IMAD.IADD R2, R6, 0x1, R0 ;  /* 0x0000000106027824 */ /* 0x000fca00078e0200 */
[----:B------:R-:W-:-:S04]  /*00f0*/  ISETP.GT.AND P0, PT, R2, R3, PT ;  /* 0x000000030200720c */ /* 0x000fc80003f04270 */
[----:B------:R-:W-:-:S13]  /*0100*/  ISETP.LT.OR P0, PT, R2, RZ, P0 ;  /* 0x000000ff0200720c */ /* 0x000fda0000701670 */
[----:B----4-:R-:W-:Y:S05]  /*0110*/  @P0 BRA `(.L_x_1) ;  /* 0x0000000000740947 */ /* 0x010fea0003800000 */
[----:B------:R-:W0:Y:S01]  /*0120*/  S2R R7, SR_TID.X ;  /* 0x0000000000077919 */ /* 0x000e220000002100 */
[----:B------:R-:W1:Y:S01]  /*0130*/  S2UR UR4, SR_CTAID.X ;  /* 0x00000000000479c3 */ /* 0x000e620000002500 */
[----:B------:R-:W2:Y:S07]  /*0140*/  LDCU UR6, c[0x0][0x3a8] ;  /* 0x00007500ff0677ac */ /* 0x000eae0008000800 */
[----:B------:R-:W3:Y:S01]  /*0150*/  LDC R12, c[0x0][0x3a0] ;  /* 0x0000e800ff0c7b82 */ /* 0x000ee20000000800 */
[----:B-1----:R-:W-:-:S04]  /*0160*/  ULOP3.LUT UR4, UR4, 0xffff, URZ, 0xc0, !UPT ;  /* 0x0000ffff04047892 */ /* 0x002fc8000f8ec0ff */
[----:B--2---:R-:W-:Y:S01]  /*0170*/  UIMAD UR4, UR5, UR4, -UR6 ;  /* 0x00000004050472a4 */ /* 0x004fe2000f8e0a06 */
[----:B0-----:R-:W-:Y:S01]  /*0180*/  LOP3.LUT R7, R7, 0xffff, RZ, 0xc0, !PT ;  /* 0x0000ffff07077812 */ /* 0x001fe200078ec0ff */
[----:B---3--:R-:W-:-:S04]  /*0190*/  VIADD R4, R12, 0xffffffff ;  /* 0xffffffff0c047836 */ /* 0x008fc80000000000 */
[----:B------:R-:W-:-:S05]  /*01a0*/  VIADD R13, R7, UR4 ;  /* 0x00000004070d7c36 */ /* 0x000fca0008000000 */
[----:B------:R-:W-:-:S04]  /*01b0*/  ISETP.GT.AND P0, PT, R13, R4, PT ;  /* 0x000000040d00720c */ /* 0x000fc80003f04270 */
[----:B------:R-:W-:-:S13]  /*01c0*/  ISETP.LT.OR P0, PT, R13, RZ, P0 ;  /* 0x000000ff0d00720c */ /* 0x000fda0000701670 */
[----:B------:R-:W-:Y:S05]  /*01d0*/  @P0 BRA `(.L_x_1) ;  /* 0x0000000000440947 */ /* 0x000fea0003800000 */
[----:B------:R-:W0:Y:S01]  /*01e0*/  LDC.64 R8, c[0x0][0x390] ;  /* 0x0000e400ff087b82 */ /* 0x000e220000000a00 */
[----:B------:R-:W-:-:S07]  /*01f0*/  IMAD R13, R2, R12, R13 ;  /* 0x0000000c020d7224 */ /* 0x000fce00078e020d */
[----:B------:R-:W1:Y:S01]  /*0200*/  LDC.64 R10, c[0x0][0x388] ;  /* 0x0000e200ff0a7b82 */ /* 0x000e620000000a00 */
[----:B0-----:R-:W-:-:S06]  /*0210*/  IMAD.WIDE R8, R13, 0x4, R8 ;  /* 0x000000040d087825 */ /* 0x001fcc00078e0208 */
[----:B------:R-:W2:Y:S01]  /*0220*/  LDG.E R8, desc[UR12][R8.64] ;  /* 0x0000000c08087981 */ /* 0x000ea2000c1e1900 */
[----:B-1----:R-:W-:-:S06]  /*0230*/  IMAD.WIDE R10, R13, 0x4, R10 ;  /* 0x000000040d0a7825 */ /* 0x002fcc00078e020a */
[----:B------:R-:W3:Y:S01]  /*0240*/  LDG.E R10, desc[UR12][R10.64] ;  /* 0x0000000c0a0a7981 */ /* 0x000ee2000c1e1900 */
[----:B------:R-:W0:Y:S01]  /*0250*/  S2UR UR7, SR_CgaCtaId ;  /* 0x00000000000779c3 */ /* 0x000e220000008800 */
[----:B------:R-:W-:Y:S02]  /*0260*/  UMOV UR4, 0x400 ;  /* 0x0000040000047882 */ /* 0x000fe40000000000 */
[----:B------:R-:W-:Y:S01]  /*0270*/  UIADD3 UR6, UPT, UPT, UR4, 0x400, URZ ;  /* 0x0000040004067890 */ /* 0x000fe2000fffe0ff */
[----:B------:R-:W-:Y:S01]  /*0280*/  IMAD R7, R0, 0x10, R7 ;  /* 0x0000001000077824 */ /* 0x000fe200078e0207 */
[----:B0-----:R-:W-:Y:S02]  /*0290*/  ULEA UR4, UR7, UR4, 0x18 ;  /* 0x0000000407047291 */ /* 0x001fe4000f8ec0ff */
[----:B------:R-:W-:-:S04]  /*02a0*/  ULEA UR6, UR7, UR6, 0x18 ;  /* 0x0000000607067291 */ /* 0x000fc8000f8ec0ff */
[C---:B------:R-:W-:Y:S02]  /*02b0*/  LEA R13, R7.reuse, UR4, 0x2 ;  /* 0x00000004070d7c11 */ /* 0x040fe4000f8e10ff */
[----:B------:R-:W-:-:S03]  /*02c0*/  LEA R7, R7, UR6, 0x2 ;  /* 0x0000000607077c11 */ /* 0x000fc6000f8e10ff */
[----:B--2---:R0:W-:Y:S04]  /*02d0*/  STS [R13], R8 ;  /* 0x000000080d007388 */ /* 0x0041e80000000800 */
[----:B---3--:R0:W-:Y:S02]  /*02e0*/  STS [R7], R10 ;  /* 0x0000000a07007388 */ /* 0x0081e40000000800 */
.L_x_1:
[----:B------:R-:W-:Y:S05]  /*02f0*/  BSYNC.RECONVERGENT B0 ;  /* 0x0000000000007941 */ /* 0x000fea0003800200 */
.L_x_0:
[----:B------:R-:W-:Y:S01]  /*0300*/  BAR.SYNC.DEFER_BLOCKING 0x0 ;  /* 0x0000000000007b1d */ /* 0x000fe20000010000 */
[----:B------:R-:W-:-:S05]  /*0310*/  UISETP.GT.AND UP0, UPT, UR8, URZ, UPT ;  /* 0x000000ff0800728c */ /* 0x000fca000bf04270 */
[----:B------:R-:W-:-:S04]  /*0320*/  UMOV UR9, 0x400 ;  /* 0x0000040000097882 */ /* 0x000fc80000000000 */
[----:B------:R-:W-:Y:S05]  /*0330*/  BRA.U !UP0, `(.L_x_2) ;  /* 0x0000000d08d07547 */ /* 0x000fea000b800000 */
[----:B------:R-:W1:Y:S01]  /*0340*/  S2R R4, SR_CTAID.X ;  /* 0x0000000000047919 */ /* 0x000e620000002500 */
[----:B0-----:R-:W0:Y:S01]  /*0350*/  LDC R7, c[0x0][0x3a8] ;  /* 0x0000ea00ff077b82 */ /* 0x001e220000000800 */
[----:B------:R-:W2:Y:S01]  /*0360*/  LDCU UR11, c[0x0][0x3c0] ;  /* 0x00007800ff0b77ac */ /* 0x000ea20008000800 */
[C---:B------:R-:W-:Y:S01]  /*0370*/  VIADD R12, R6.reuse, 0xf ;  /* 0x0000000f060c7836 */ /* 0x040fe20000000000 */
[----:B------:R-:W3:Y:S01]  /*0380*/  S2R R16, SR_TID.X ;  /* 0x0000000000107919 */ /* 0x000ee20000002100 */
[----:B------:R-:W-:Y:S01]  /*0390*/  IMAD.MOV.U32 R13, RZ, RZ, 0x3ff0e560 ;  /* 0x3ff0e560ff0d7424 */ /* 0x000fe200078e00ff */
[----:B------:R-:W-:Y:S01]  /*03a0*/  ISETP.GE.AND P2, PT, R6, RZ, PT ;  /* 0x000000ff0600720c */ /* 0x000fe20003f46270 */
[----:B------:R-:W-:Y:S01]  /*03b0*/  UIADD3 UR4, UPT, UPT, UR9, 0x800, URZ ;  /* 0x0000080009047890 */ /* 0x000fe2000fffe0ff */
[----:B------:R-:W-:Y:S01]  /*03c0*/  ISETP.GT.AND P1, PT, R12, R3, PT ;  /* 0x000000030c00720c */ /* 0x000fe20003f24270 */
[----:B------:R-:W4:Y:S01]  /*03d0*/  LDC R15, c[0x0][0x3a0] ;  /* 0x0000e800ff0f7b82 */ /* 0x000f220000000800 */
[----:B------:R-:W-:-:S02]  /*03e0*/  UIADD3 UR6, UPT, UPT, UR8, -0x1, URZ ;  /* 0xffffffff08067890 */ /* 0x000fc4000fffe0ff */
[----:B------:R-:W-:Y:S01]  /*03f0*/  UIADD3 UR8, UPT, UPT, UR9, 0x400, URZ ;  /* 0x0000040009087890 */ /* 0x000fe2000fffe0ff */
[----:B------:R-:W0:Y:S04]  /*0400*/  LDCU UR14, c[0x0][0x380] ;  /* 0x00007000ff0e77ac */ /* 0x000e280008000800 */
[----:B------:R-:W5:Y:S08]  /*0410*/  LDC.64 R8, c[0x0][0x3b0] ;  /* 0x0000ec00ff087b82 */ /* 0x000f700000000a00 */
[----:B------:R-:W3:Y:S01]  /*0420*/  LDC.64 R10, c[0x0][0x3b8] ;  /* 0x0000ee00ff0a7b82 */ /* 0x000ee20000000a00 */
[----:B-1----:R-:W-:-:S07]  /*0430*/  LOP3.LUT R4, R4, 0xffff, RZ, 0xc0, !PT ;  /* 0x0000ffff04047812 */ /* 0x002fce00078ec0ff */
[----:B------:R-:W1:Y:S01]  /*0440*/  S2UR UR10, SR_CgaCtaId ;  /* 0x00000000000a79c3 */ /* 0x000e620000008800 */
[----:B0-----:R-:W-:Y:S02]  /*0450*/  IMAD R14, R4, UR5, -R7 ;  /* 0x00000005040e7c24 */ /* 0x001fe4000f8e0a07 */
[----:B----4-:R-:W-:Y:S02]  /*0460*/  VIADD R7, R15, 0xffffffff ;  /* 0xffffffff0f077836 */ /* 0x010fe40000000000 */
[----:B------:R-:W-:Y:S02]  /*0470*/  VIADD R4, R14, 0xf ;  /* 0x0000000f0e047836 */ /* 0x000fe40000000000 */
[----:B-----5:R-:W-:Y:S01]  /*0480*/  FFMA.FTZ R12, R13, -R8, 2.8229999542236328125 ;  /* 0x4034ac080d0c7423 */ /* 0x020fe20000010808 */
[----:B------:R-:W-:Y:S02]  /*0490*/  IMAD.MOV R8, RZ, RZ, -R14 ;  /* 0x000000ffff087224 */ /* 0x000fe400078e0a0e */
[----:B------:R-:W-:Y:S01]  /*04a0*/  ISETP.GT.AND P0, PT, R4, R7, PT ;  /* 0x000000070400720c */ /* 0x000fe20003f04270 */
[----:B------:R-:W-:-:S02]  /*04b0*/  IMAD.MOV R7, RZ, RZ, -R6 ;  /* 0x000000ffff077224 */ /* 0x000fc400078e0a06 */
[----:B--2---:R-:W-:Y:S01]  /*04c0*/  FMUL.FTZ R12, R12, UR11 ;  /* 0x0000000b0c0c7c20 */ /* 0x004fe20008410000 */
[----:B---3--:R-:W-:Y:S01]  /*04d0*/  FFMA.FTZ R3, -R10, R13, 2.8229999542236328125 ;  /* 0x4034ac080a037423 */ /* 0x008fe2000001010d */
[C---:B------:R-:W-:Y:S01]  /*04e0*/  FFMA.FTZ R4, R13.reuse, -R11, 2.8229999542236328125 ;  /* 0x4034ac080d047423 */ /* 0x040fe2000001080b */
[----:B------:R-:W-:Y:S01]  /*04f0*/  IADD3 R11, PT, PT, -R6, -0x1, R5 ;  /* 0xffffffff060b7810 */ /* 0x000fe20007ffe105 */
[----:B------:R-:W-:Y:S01]  /*0500*/  FFMA.FTZ R5, R13, -R9, 2.8229999542236328125 ;  /* 0x4034ac080d057423 */ /* 0x000fe20000010809 */
[----:B------:R-:W-:Y:S02]  /*0510*/  SEL R7, R7, RZ, !P2 ;  /* 0x000000ff07077207 */ /* 0x000fe40005000000 */
[C---:B------:R-:W-:Y:S02]  /*0520*/  ISETP.GE.AND P2, PT, R14.reuse, RZ, PT ;  /* 0x000000ff0e00720c */ /* 0x040fe40003f46270 */
[----:B------:R-:W-:Y:S01]  /*0530*/  IADD3 R10, PT, PT, -R14, -0x1, R15 ;  /* 0xffffffff0e0a7810 */ /* 0x000fe20007ffe10f */
[----:B-1----:R-:W-:Y:S01]  /*0540*/  ULEA UR7, UR10, UR4, 0x18 ;  /* 0x000000040a077291 */ /* 0x002fe2000f8ec0ff */
[----:B------:R-:W-:Y:S01]  /*0550*/  LOP3.LUT R9, R16, 0xffff, RZ, 0xc0, !PT ;  /* 0x0000ffff10097812 */ /* 0x000fe200078ec0ff */
[----:B------:R-:W-:Y:S01]  /*0560*/  ULEA UR9, UR10, UR9, 0x18 ;  /* 0x000000090a097291 */ /* 0x000fe2000f8ec0ff */
[----:B------:R-:W-:Y:S01]  /*0570*/  SEL R11, R11, 0xf, P1 ;  /* 0x0000000f0b0b7807 */ /* 0x000fe20000800000 */
[----:B------:R-:W-:Y:S01]  /*0580*/  ULEA UR10, UR10, UR8, 0x18 ;  /* 0x000000080a0a7291 */ /* 0x000fe2000f8ec0ff */
[----:B------:R-:W-:Y:S01]  /*0590*/  SEL R8, R8, RZ, !P2 ;  /* 0x000000ff08087207 */ /* 0x000fe20005000000 */
[----:B------:R-:W-:Y:S01]  /*05a0*/  UMOV UR4, URZ ;  /* 0x000000ff00047c82 */ /* 0x000fe20008000000 */
[----:B------:R-:W-:-:S02]  /*05b0*/  SEL R10, R10, 0xf, P0 ;  /* 0x0000000f0a0a7807 */ /* 0x000fc40000000000 */
[C---:B------:R-:W-:Y:S02]  /*05c0*/  VIADDMNMX R6, R0.reuse, 0xffffffff, R7, !PT ;  /* 0xffffffff00067846 */ /* 0x040fe40007800107 */
[----:B------:R-:W-:Y:S02]  /*05d0*/  VIADDMNMX R14, R0, 0x1, R11, PT ;  /* 0x00000001000e7846 */ /* 0x000fe4000380010b */
[C---:B------:R-:W-:Y:S02]  /*05e0*/  VIADDMNMX R13, R9.reuse, 0xffffffff, R8, !PT ;  /* 0xffffffff090d7846 */ /* 0x040fe40007800108 */
[----:B------:R-:W-:-:S07]  /*05f0*/  VIADDMNMX R15, R9, 0x1, R10, PT ;  /* 0x00000001090f7846 */ /* 0x000fce000380010a */
.L_x_24:
[----:B------:R-:W-:Y:S01]  /*0600*/  UIADD3 UR8, UPT, UPT, UR4, 0x1, URZ ;  /* 0x0000000104087890 */ /* 0x000fe2000fffe0ff */
[----:B------:R-:W-:Y:S01]  /*0610*/  BSSY.RECONVERGENT B0, `(.L_x_3) ;  /* 0x00000b6000007945 */ /* 0x000fe20003800200 */
[----:B-1----:R-:W-:-:S04]  /*0620*/  IMAD.MOV.U32 R16, RZ, RZ, RZ ;  /* 0x000000ffff107224 */ /* 0x002fc800078e00ff */
[----:B------:R-:W-:-:S13]  /*0630*/  ISETP.LT.AND P0, PT, R9, UR8, PT ;  /* 0x0000000809007c0c */ /* 0x000fda000bf01270 */
[----:B0-----:R-:W-:Y:S05]  /*0640*/  @P0 BRA `(.L_x_4) ;  /* 0x0000000800c80947 */ /* 0x001fea0003800000 */
[----:B------:R-:W-:-:S06]  /*0650*/  UIADD3 UR11, UPT, UPT, -UR4, 0xe, URZ ;  /* 0x0000000e040b7890 */ /* 0x000fcc000fffe1ff */
[----:B------:R-:W-:-:S04]  /*0660*/  ISETP.LE.AND P0, PT, R0, UR11, PT ;  /* 0x0000000b00007c0c */ /* 0x000fc8000bf03270 */
[----:B------:R-:W-:-:S04]  /*0670*/  ISETP.LT.OR P0, PT, R0, UR8, !P0 ;  /* 0x0000000800007c0c */ /* 0x000fc8000c701670 */
[----:B------:R-:W-:-:S13]  /*0680*/  ISETP.GT.OR P0, PT, R9, UR11, P0 ;  /* 0x0000000b09007c0c */ /* 0x000fda0008704670 */
[----:B------:R-:W-:Y:S05]  /*0690*/  @P0 BRA `(.L_x_4) ;  /* 0x0000000800b40947 */ /* 0x000fea0003800000 */
[----:B------:R-:W-:-:S04]  /*06a0*/  ISETP.GE.AND P0, PT, R11, R0, PT ;  /* 0x000000000b00720c */ /* 0x000fc80003f06270 */
[----:B------:R-:W-:-:S04]  /*06b0*/  ISETP.GT.OR P0, PT, R7, R0, !P0 ;  /* 0x000000000700720c */ /* 0x000fc80004704670 */
[----:B------:R-:W-:-:S04]  /*06c0*/  ISETP.LT.OR P0, PT, R10, R9, P0 ;  /* 0x000000090a00720c */ /* 0x000fc80000701670 */
[----:B------:R-:W-:-:S13]  /*06d0*/  ISETP.GT.OR P0, PT, R8, R9, P0 ;  /* 0x000000090800720c */ /* 0x000fda0000704670 */
[----:B------:R-:W-:Y:S05]  /*06e0*/  @P0 BRA `(.L_x_4) ;  /* 0x0000000800a00947 */ /* 0x000fea0003800000 */
[--C-:B------:R-:W-:Y:S01]  /*06f0*/  IMAD R16, R0, 0x10, R9.reuse ;  /* 0x0000001000107824 */ /* 0x100fe200078e0209 */
[----:B------:R-:W-:Y:S01]  /*0700*/  BSSY.RECONVERGENT B1, `(.L_x_5) ;  /* 0x000001d000017945 */ /* 0x000fe20003800200 */
[----:B------:R-:W-:Y:S02]  /*0710*/  IMAD R18, R6, 0x10, R9 ;  /* 0x0000001006127824 */ /* 0x000fe400078e0209 */
[----:B------:R-:W-:Y:S01]  /*0720*/  IMAD R21, R0, 0x10, R13 ;  /* 0x0000001000157824 */ /* 0x000fe200078e020d */
[----:B------:R-:W-:Y:S01]  /*0730*/  LEA R17, R16, UR9, 0x2 ;  /* 0x0000000910117c11 */ /* 0x000fe2000f8e10ff */
[----:B------:R-:W-:Y:S01]  /*0740*/  IMAD R19, R0, 0x10, R15 ;  /* 0x0000001000137824 */ /* 0x000fe200078e020f */
[----:B------:R-:W-:Y:S01]  /*0750*/  LEA R20, R18, UR9, 0x2 ;  /* 0x0000000912147c11 */ /* 0x000fe2000f8e10ff */
[----:B------:R-:W-:Y:S01]  /*0760*/  IMAD R18, R14, 0x10, R9 ;  /* 0x000000100e127824 */ /* 0x000fe200078e0209 */
[----:B------:R-:W-:Y:S02]  /*0770*/  LEA R21, R21, UR9, 0x2 ;  /* 0x0000000915157c11 */ /* 0x000fe4000f8e10ff */
[----:B------:R-:W0:Y:S01]  /*0780*/  LDS R17, [R17] ;  /* 0x0000000011117984 */ /* 0x000e220000000800 */
[----:B------:R-:W-:-:S02]  /*0790*/  LEA R19, R19, UR9, 0x2 ;  /* 0x0000000913137c11 */ /* 0x000fc4000f8e10ff */
[----:B------:R-:W-:Y:S01]  /*07a0*/  LEA R22, R18, UR9, 0x2 ;  /* 0x0000000912167c11 */ /* 0x000fe2000f8e10ff */
[----:B------:R-:W1:Y:S04]  /*07b0*/  LDS R20, [R20] ;  /* 0x0000000014147984 */ /* 0x000e680000000800 */
[----:B------:R-:W2:Y:S04]  /*07c0*/  LDS R21, [R21] ;  /* 0x0000000015157984 */ /* 0x000ea80000000800 */
[----:B------:R-:W3:Y:S04]  /*07d0*/  LDS R22, [R22] ;  /* 0x0000000016167984 */ /* 0x000ee80000000800 */
[----:B------:R-:W4:Y:S01]  /*07e0*/  LDS R19, [R19] ;  /* 0x0000000013137984 */ /* 0x000f220000000800 */
[----:B0-----:R-:W-:-:S02]  /*07f0*/  LOP3.LUT R23, R17, 0x7fffff, RZ, 0xc0, !PT ;  /* 0x007fffff11177812 */ /* 0x001fc400078ec0ff */
[C---:B------:R-:W-:Y:S02]  /*0800*/  LOP3.LUT R18, R17.reuse, 0x7f800000, RZ, 0xc0, !PT ;  /* 0x7f80000011127812 */ /* 0x040fe400078ec0ff */
[----:B------:R-:W-:Y:S02]  /*0810*/  LOP3.LUT R24, R17, 0x40000000, RZ, 0x3c, !PT ;  /* 0x4000000011187812 */ /* 0x000fe400078e3cff */
[----:B------:R-:W-:Y:S02]  /*0820*/  IADD3 R23, PT, PT, R18, 0x800000, R23 ;  /* 0x0080000012177810 */ /* 0x000fe40007ffe017 */
[----:B-1----:R-:W-:Y:S02]  /*0830*/  LOP3.LUT R25, R20, 0x7f800000, RZ, 0xc0, !PT ;  /* 0x7f80000014197812 */ /* 0x002fe400078ec0ff */
[----:B------:R-:W-:-:S04]  /*0840*/  LOP3.LUT R23, R23, 0x80000000, R24, 0xf8, !PT ;  /* 0x8000000017177812 */ /* 0x000fc800078ef818 */
[----:B------:R-:W-:-:S05]  /*0850*/  LOP3.LUT R24, R23, 0x7f800000, RZ, 0xc0, !PT ;  /* 0x7f80000017187812 */ /* 0x000fca00078ec0ff */
[----:B------:R-:W-:-:S05]  /*0860*/  IMAD.IADD R26, R25, 0x1, -R24 ;  /* 0x00000001191a7824 */ /* 0x000fca00078e0a18 */
[----:B------:R-:W-:-:S13]  /*0870*/  ISETP.GT.AND P0, PT, R26, 0x4000000, PT ;  /* 0x040000001a00780c */ /* 0x000fda0003f04270 */
[----:B------:R-:W-:Y:S01]  /*0880*/  @P0 IMAD.MOV.U32 R25, RZ, RZ, R20 ;  /* 0x000000ffff190224 */ /* 0x000fe200078e0014 */
[----:B--234-:R-:W-:Y:S06]  /*0890*/  @P0 BRA `(.L_x_6) ;  /* 0x00000000000c0947 */ /* 0x01cfec0003800000 */
[----:B------:R-:W-:-:S13]  /*08a0*/  ISETP.GE.AND P0, PT, R26, -0x4000000, PT ;  /* 0xfc0000001a00780c */ /* 0x000fda0003f06270 */
[----:B------:R-:W-:Y:S01]  /*08b0*/  @!P0 FADD.FTZ R25, -R23, -RZ ;  /* 0x800000ff17198221 */ /* 0x000fe20000010100 */
[----:B------:R-:W-:-:S07]  /*08c0*/  @P0 FADD.FTZ R25, R20, -R23 ;  /* 0x8000001714190221 */ /* 0x000fce0000010000 */
.L_x_6:
[----:B------:R-:W-:Y:S05]  /*08d0*/  BSYNC.RECONVERGENT B1 ;  /* 0x0000000000017941 */ /* 0x000fea0003800200 */
.L_x_5:
[----:B------:R-:W-:Y:S01]  /*08e0*/  LOP3.LUT R20, R22, 0x7f800000, RZ, 0xc0, !PT ;  /* 0x7f80000016147812 */ /* 0x000fe200078ec0ff */
[----:B------:R-:W-:Y:S01]  /*08f0*/  BSSY.RECONVERGENT B1, `(.L_x_7) ;  /* 0x0000009000017945 */ /* 0x000fe20003800200 */
[----:B------:R-:W-:-:S05]  /*0900*/  LOP3.LUT R27, R25, 0x7f800000, RZ, 0xc0, !PT ;  /* 0x7f800000191b7812 */ /* 0x000fca00078ec0ff */
[----:B------:R-:W-:-:S05]  /*0910*/  IMAD.IADD R27, R20, 0x1, -R27 ;  /* 0x00000001141b7824 */ /* 0x000fca00078e0a1b */
[----:B------:R-:W-:-:S13]  /*0920*/  ISETP.GT.AND P0, PT, R27, 0x4000000, PT ;  /* 0x040000001b00780c */ /* 0x000fda0003f04270 */
[----:B------:R-:W-:Y:S01]  /*0930*/  @P0 IMAD.MOV.U32 R20, RZ, RZ, R22 ;  /* 0x000000ffff140224 */ /* 0x000fe200078e0016 */
[----:B------:R-:W-:Y:S06]  /*0940*/  @P0 BRA `(.L_x_8) ;  /* 0x00000000000c0947 */ /* 0x000fec0003800000 */
[----:B------:R-:W-:-:S13]  /*0950*/  ISETP.GE.AND P0, PT, R27, -0x4000000, PT ;  /* 0xfc0000001b00780c */ /* 0x000fda0003f06270 */
[--C-:B------:R-:W-:Y:S02]  /*0960*/  @!P0 IMAD.MOV.U32 R20, RZ, RZ, R25.reuse ;  /* 0x000000ffff148224 */ /* 0x100fe400078e0019 */
[----:B------:R-:W-:-:S07]  /*0970*/  @P0 FADD.FTZ R20, R22, R25 ;  /* 0x0000001916140221 */ /* 0x000fce0000010000 */
.L_x_8:
[----:B------:R-:W-:Y:S05]  /*0980*/  BSYNC.RECONVERGENT B1 ;  /* 0x0000000000017941 */ /* 0x000fea0003800200 */
.L_x_7:
[----:B------:R-:W-:Y:S01]  /*0990*/  LOP3.LUT R25, R3, 0x7fffff, RZ, 0xc0, !PT ;  /* 0x007fffff03197812 */ /* 0x000fe200078ec0ff */
[----:B------:R-:W-:Y:S01]  /*09a0*/  BSSY.RECONVERGENT B1, `(.L_x_9) ;  /* 0x0000011000017945 */ /* 0x000fe20003800200 */
[----:B------:R-:W-:-:S05]  /*09b0*/  LOP3.LUT R22, R20, 0x7fffff, RZ, 0xc0, !PT ;  /* 0x007fffff14167812 */ /* 0x000fca00078ec0ff */
[----:B------:R-:W-:Y:S01]  /*09c0*/  IMAD.IADD R22, R22, 0x1, R25 ;  /* 0x0000000116167824 */ /* 0x000fe200078e0219 */
[----:B------:R-:W-:-:S04]  /*09d0*/  LOP3.LUT R25, R21, 0x7f800000, RZ, 0xc0, !PT ;  /* 0x7f80000015197812 */ /* 0x000fc800078ec0ff */
[C---:B------:R-:W-:Y:S01]  /*09e0*/  LOP3.LUT P0, RZ, R22.reuse, 0x800000, RZ, 0xc0, !PT ;  /* 0x0080000016ff7812 */ /* 0x040fe2000780c0ff */
[----:B------:R-:W-:Y:S01]  /*09f0*/  IMAD.IADD R26, R25, 0x1, -R24 ;  /* 0x00000001191a7824 */ /* 0x000fe200078e0a18 */
[----:B------:R-:W-:Y:S01]  /*0a00*/  LOP3.LUT R24, R3, 0x7f800000, RZ, 0xc0, !PT ;  /* 0x7f80000003187812 */ /* 0x000fe200078ec0ff */
[----:B------:R-:W-:Y:S01]  /*0a10*/  VIADD R22, R22, 0x800000 ;  /* 0x0080000016167836 */ /* 0x000fe20000000000 */
[----:B------:R-:W-:Y:S02]  /*0a20*/  LOP3.LUT R25, R20, 0x7f800000, RZ, 0xc0, !PT ;  /* 0x7f80000014197812 */ /* 0x000fe400078ec0ff */
[----:B------:R-:W-:-:S07]  /*0a30*/  ISETP.GT.AND P1, PT, R26, 0x4000000, PT ;  /* 0x040000001a00780c */ /* 0x000fce0003f24270 */
[----:B------:R-:W-:-:S04]  /*0a40*/  @P0 LEA.HI.SX32 R22, R22, 0x800000, 0x1f ;  /* 0x0080000016160811 */ /* 0x000fc800078ffaff */
[----:B------:R-:W-:Y:S02]  /*0a50*/  IADD3 R22, PT, PT, R22, R25, R24 ;  /* 0x0000001916167210 */ /* 0x000fe40007ffe018 */
[----:B------:R-:W-:Y:S01]  /*0a60*/  @P1 IMAD.MOV.U32 R28, RZ, RZ, R21 ;  /* 0x000000ffff1c1224 */ /* 0x000fe200078e0015 */
[----:B------:R-:W-:Y:S06]  /*0a70*/  @P1 BRA `(.L_x_10) ;  /* 0x00000000000c1947 */ /* 0x000fec0003800000 */
[----:B------:R-:W-:-:S13]  /*0a80*/  ISETP.GE.AND P0, PT, R26, -0x4000000, PT ;  /* 0xfc0000001a00780c */ /* 0x000fda0003f06270 */
[C---:B------:R-:W-:Y:S01]  /*0a90*/  @!P0 FADD.FTZ R28, -R23.reuse, -RZ ;  /* 0x800000ff171c8221 */ /* 0x040fe20000010100 */
[----:B------:R-:W-:-:S07]  /*0aa0*/  @P0 FADD.FTZ R28, -R23, R21 ;  /* 0x00000015171c0221 */ /* 0x000fce0000010100 */
.L_x_10:
[----:B------:R-:W-:Y:S05]  /*0ab0*/  BSYNC.RECONVERGENT B1 ;  /* 0x0000000000017941 */ /* 0x000fea0003800200 */
.L_x_9:
        /* <DEDUP_REMOVED lines=10> */
.L_x_12:
[----:B------:R-:W-:Y:S05]  /*0b60*/  BSYNC.RECONVERGENT B1 ;  /* 0x0000000000017941 */ /* 0x000fea0003800200 */
.L_x_11:
[C---:B------:R-:W-:Y:S01]  /*0b70*/  LOP3.LUT R26, R5.reuse, 0x7fffff, RZ, 0xc0, !PT ;  /* 0x007fffff051a7812 */ /* 0x040fe200078ec0ff */
[----:B------:R-:W-:Y:S01]  /*0b80*/  BSSY.RECONVERGENT B1, `(.L_x_13) ;  /* 0x0000010000017945 */ /* 0x000fe20003800200 */
[----:B------:R-:W-:Y:S02]  /*0b90*/  LOP3.LUT R19, R24, 0x7fffff, RZ, 0xc0, !PT ;  /* 0x007fffff18137812 */ /* 0x000fe400078ec0ff */
[----:B------:R-:W-:Y:S02]  /*0ba0*/  IADD3 R23, PT, PT, -R18, 0x42800000, RZ ;  /* 0x4280000012177810 */ /* 0x000fe40007ffe1ff */
[----:B------:R-:W-:Y:S01]  /*0bb0*/  LOP3.LUT R25, R5, 0x7f800000, RZ, 0xc0, !PT ;  /* 0x7f80000005197812 */ /* 0x000fe200078ec0ff */
[----:B------:R-:W-:Y:S01]  /*0bc0*/  IMAD.IADD R19, R19, 0x1, R26 ;  /* 0x0000000113137824 */ /* 0x000fe200078e021a */
[----:B------:R-:W-:Y:S02]  /*0bd0*/  ISETP.GT.AND P1, PT, R23, 0x4000000, PT ;  /* 0x040000001700780c */ /* 0x000fe40003f24270 */
[----:B------:R-:W-:-:S02]  /*0be0*/  LOP3.LUT R26, R24, 0x7f800000, RZ, 0xc0, !PT ;  /* 0x7f800000181a7812 */ /* 0x000fc400078ec0ff */
[C---:B------:R-:W-:Y:S01]  /*0bf0*/  LOP3.LUT P0, RZ, R19.reuse, 0x800000, RZ, 0xc0, !PT ;  /* 0x0080000013ff7812 */ /* 0x040fe2000780c0ff */
[----:B------:R-:W-:-:S08]  /*0c00*/  VIADD R19, R19, 0x800000 ;  /* 0x0080000013137836 */ /* 0x000fd00000000000 */
[----:B------:R-:W-:-:S04]  /*0c10*/  @P1 IMAD.MOV.U32 R21, RZ, RZ, 0x42a00000 ;  /* 0x42a00000ff151424 */ /* 0x000fc800078e00ff */
[----:B------:R-:W-:-:S04]  /*0c20*/  @P0 LEA.HI.SX32 R19, R19, 0x800000, 0x1f ;  /* 0x0080000013130811 */ /* 0x000fc800078ffaff */
[----:B------:R-:W-:Y:S01]  /*0c30*/  IADD3 R25, PT, PT, R19, R26, R25 ;  /* 0x0000001a13197210 */ /* 0x000fe20007ffe019 */
[----:B------:R-:W-:Y:S06]  /*0c40*/  @P1 BRA `(.L_x_14) ;  /* 0x00000000000c1947 */ /* 0x000fec0003800000 */
[----:B------:R-:W-:-:S13]  /*0c50*/  ISETP.GE.AND P0, PT, R23, -0x4000000, PT ;  /* 0xfc0000001700780c */ /* 0x000fda0003f06270 */
[C---:B------:R-:W-:Y:S01]  /*0c60*/  @!P0 FADD.FTZ R21, -R17.reuse, -RZ ;  /* 0x800000ff11158221 */ /* 0x040fe20000010100 */
[----:B------:R-:W-:-:S07]  /*0c70*/  @P0 FADD.FTZ R21, -R17, 80 ;  /* 0x42a0000011150421 */ /* 0x000fce0000010100 */
.L_x_14:
[----:B------:R-:W-:Y:S05]  /*0c80*/  BSYNC.RECONVERGENT B1 ;  /* 0x0000000000017941 */ /* 0x000fea0003800200 */
.L_x_13:
[C---:B------:R-:W-:Y:S01]  /*0c90*/  LOP3.LUT R26, R4.reuse, 0x7fffff, RZ, 0xc0, !PT ;  /* 0x007fffff041a7812 */ /* 0x040fe200078ec0ff */
[----:B------:R-:W-:Y:S01]  /*0ca0*/  BSSY.RECONVERGENT B1, `(.L_x_15) ;  /* 0x0000021000017945 */ /* 0x000fe20003800200 */
[----:B------:R-:W-:Y:S02]  /*0cb0*/  LOP3.LUT R19, R21, 0x7fffff, RZ, 0xc0, !PT ;  /* 0x007fffff15137812 */ /* 0x000fe400078ec0ff */
[----:B------:R-:W-:Y:S02]  /*0cc0*/  LOP3.LUT R23, R4, 0x7f800000, RZ, 0xc0, !PT ;  /* 0x7f80000004177812 */ /* 0x000fe400078ec0ff */
[----:B------:R-:W-:Y:S01]  /*0cd0*/  LOP3.LUT R27, R20, 0x80000000, R3, 0x48, !PT ;  /* 0x80000000141b7812 */ /* 0x000fe200078e4803 */
[----:B------:R-:W-:Y:S01]  /*0ce0*/  IMAD.IADD R19, R19, 0x1, R26 ;  /* 0x0000000113137824 */ /* 0x000fe200078e021a */
[----:B------:R-:W-:Y:S01]  /*0cf0*/  LOP3.LUT R26, R21, 0x7f800000, RZ, 0xc0, !PT ;  /* 0x7f800000151a7812 */ /* 0x000fe200078ec0ff */
[----:B------:R-:W-:Y:S01]  /*0d00*/  VIADD R20, R22, 0xc0000000 ;  /* 0xc000000016147836 */ /* 0x000fe20000000000 */
[----:B------:R-:W-:Y:S01]  /*0d10*/  LOP3.LUT R29, R24, 0x80000000, R5, 0x48, !PT ;  /* 0x80000000181d7812 */ /* 0x000fe200078e4805 */
[----:B------:R-:W-:Y:S01]  /*0d20*/  VIADD R22, R25, 0xc0000000 ;  /* 0xc000000019167836 */ /* 0x000fe20000000000 */
[C---:B------:R-:W-:Y:S01]  /*0d30*/  LOP3.LUT P0, RZ, R19.reuse, 0x800000, RZ, 0xc0, !PT ;  /* 0x0080000013ff7812 */ /* 0x040fe2000780c0ff */
[----:B------:R-:W-:Y:S01]  /*0d40*/  VIADD R19, R19, 0x800000 ;  /* 0x0080000013137836 */ /* 0x000fe20000000000 */
[----:B------:R-:W-:-:S02]  /*0d50*/  LOP3.LUT R20, R20, R27, RZ, 0xfc, !PT ;  /* 0x0000001b14147212 */ /* 0x000fc400078efcff */
[----:B------:R-:W-:Y:S02]  /*0d60*/  LOP3.LUT R24, R21, 0x80000000, R4, 0x48, !PT ;  /* 0x8000000015187812 */ /* 0x000fe400078e4804 */
[----:B------:R-:W-:-:S07]  /*0d70*/  LOP3.LUT R22, R22, R29, RZ, 0xfc, !PT ;  /* 0x0000001d16167212 */ /* 0x000fce00078efcff */
[----:B------:R-:W-:-:S04]  /*0d80*/  @P0 LEA.HI.SX32 R19, R19, 0x800000, 0x1f ;  /* 0x0080000013130811 */ /* 0x000fc800078ffaff */
[----:B------:R-:W-:Y:S02]  /*0d90*/  IADD3 R23, PT, PT, R19, R26, R23 ;  /* 0x0000001a13177210 */ /* 0x000fe40007ffe017 */
[----:B------:R-:W-:Y:S02]  /*0da0*/  LEA R19, R16, UR10, 0x2 ;  /* 0x0000000a10137c11 */ /* 0x000fe4000f8e10ff */
[----:B------:R-:W-:Y:S01]  /*0db0*/  LOP3.LUT R26, R20, 0x7f800000, RZ, 0xc0, !PT ;  /* 0x7f800000141a7812 */ /* 0x000fe200078ec0ff */
[----:B------:R-:W-:-:S03]  /*0dc0*/  VIADD R21, R23, 0xc0000000 ;  /* 0xc000000017157836 */ /* 0x000fc60000000000 */
[----:B------:R-:W0:Y:S02]  /*0dd0*/  LDS R19, [R19] ;  /* 0x0000000013137984 */ /* 0x000e240000000800 */
[----:B------:R-:W-:-:S04]  /*0de0*/  LOP3.LUT R21, R21, R24, RZ, 0xfc, !PT ;  /* 0x0000001815157212 */ /* 0x000fc800078efcff */
[----:B------:R-:W-:Y:S02]  /*0df0*/  LOP3.LUT R24, R21, 0x7f800000, RZ, 0xc0, !PT ;  /* 0x7f80000015187812 */ /* 0x000fe400078ec0ff */
[----:B0-----:R-:W-:-:S05]  /*0e00*/  LOP3.LUT R23, R19, 0x7f800000, RZ, 0xc0, !PT ;  /* 0x7f80000013177812 */ /* 0x001fca00078ec0ff */
[----:B------:R-:W-:Y:S01]  /*0e10*/  IMAD.IADD R26, R23, 0x1, -R26 ;  /* 0x00000001171a7824 */ /* 0x000fe200078e0a1a */
[----:B------:R-:W-:-:S04]  /*0e20*/  LOP3.LUT R23, R22, 0x7f800000, RZ, 0xc0, !PT ;  /* 0x7f80000016177812 */ /* 0x000fc800078ec0ff */
[----:B------:R-:W-:Y:S01]  /*0e30*/  ISETP.GT.AND P0, PT, R26, 0x4000000, PT ;  /* 0x040000001a00780c */ /* 0x000fe20003f04270 */
[----:B------:R-:W-:-:S05]  /*0e40*/  IMAD.IADD R24, R23, 0x1, -R24 ;  /* 0x0000000117187824 */ /* 0x000fca00078e0a18 */
[----:B------:R-:W-:-:S07]  /*0e50*/  ISETP.GT.AND P1, PT, R24, 0x4000000, PT ;  /* 0x040000001800780c */ /* 0x000fce0003f24270 */
[----:B------:R-:W-:Y:S01]  /*0e60*/  @P0 IMAD.MOV.U32 R23, RZ, RZ, R19 ;  /* 0x000000ffff170224 */ /* 0x000fe200078e0013 */
[----:B------:R-:W-:Y:S06]  /*0e70*/  @P0 BRA `(.L_x_16) ;  /* 0x00000000000c0947 */ /* 0x000fec0003800000 */
[----:B------:R-:W-:-:S13]  /*0e80*/  ISETP.GE.AND P0, PT, R26, -0x4000000, PT ;  /* 0xfc0000001a00780c */ /* 0x000fda0003f06270 */
[----:B------:R-:W-:Y:S02]  /*0e90*/  @!P0 IMAD.MOV.U32 R23, RZ, RZ, R20 ;  /* 0x000000ffff178224 */ /* 0x000fe400078e0014 */
[----:B------:R-:W-:-:S07]  /*0ea0*/  @P0 FADD.FTZ R23, R20, R19 ;  /* 0x0000001314170221 */ /* 0x000fce0000010000 */
.L_x_16:
[----:B------:R-:W-:Y:S05]  /*0eb0*/  BSYNC.RECONVERGENT B1 ;  /* 0x0000000000017941 */ /* 0x000fea0003800200 */
.L_x_15:
[----:B------:R-:W-:Y:S01]  /*0ec0*/  BSSY.RECONVERGENT B1, `(.L_x_17) ;  /* 0x0000006000017945 */ /* 0x000fe20003800200 */
[----:B------:R-:W-:-:S03]  /*0ed0*/  @P1 IMAD.MOV.U32 R20, RZ, RZ, R22 ;  /* 0x000000ffff141224 */ /* 0x000fc600078e0016 */
[----:B------:R-:W-:Y:S05]  /*0ee0*/  @P1 BRA `(.L_x_18) ;  /* 0x00000000000c1947 */ /* 0x000fea0003800000 */
[----:B------:R-:W-:-:S13]  /*0ef0*/  ISETP.GE.AND P0, PT, R24, -0x4000000, PT ;  /* 0xfc0000001800780c */ /* 0x000fda0003f06270 */
[--C-:B------:R-:W-:Y:S02]  /*0f00*/  @!P0 IMAD.MOV.U32 R20, RZ, RZ, R21.reuse ;  /* 0x000000ffff148224 */ /* 0x100fe400078e0015 */
[----:B------:R-:W-:-:S07]  /*0f10*/  @P0 FADD.FTZ R20, R22, R21 ;  /* 0x0000001516140221 */ /* 0x000fce0000010000 */
.L_x_18:
[----:B------:R-:W-:Y:S05]  /*0f20*/  BSYNC.RECONVERGENT B1 ;  /* 0x0000000000017941 */ /* 0x000fea0003800200 */
.L_x_17:
[----:B------:R-:W-:Y:S01]  /*0f30*/  LOP3.LUT R19, R23, 0x7f800000, RZ, 0xc0, !PT ;  /* 0x7f80000017137812 */ /* 0x000fe200078ec0ff */
[----:B------:R-:W-:Y:S01]  /*0f40*/  BSSY.RECONVERGENT B1, `(.L_x_19) ;  /* 0x000000a000017945 */ /* 0x000fe20003800200 */
[----:B------:R-:W-:Y:S02]  /*0f50*/  LOP3.LUT R22, R20, 0x7f800000, RZ, 0xc0, !PT ;  /* 0x7f80000014167812 */ /* 0x000fe400078ec0ff */
[----:B------:R-:W-:-:S03]  /*0f60*/  LOP3.LUT R21, R12, 0x7fffff, RZ, 0xc0, !PT ;  /* 0x007fffff0c157812 */ /* 0x000fc600078ec0ff */
[----:B------:R-:W-:-:S05]  /*0f70*/  IMAD.IADD R22, R19, 0x1, -R22 ;  /* 0x0000000113167824 */ /* 0x000fca00078e0a16 */
[----:B------:R-:W-:-:S13]  /*0f80*/  ISETP.GT.AND P0, PT, R22, 0x4000000, PT ;  /* 0x040000001600780c */ /* 0x000fda0003f04270 */
[----:B------:R-:W-:Y:S01]  /*0f90*/  @P0 IMAD.MOV.U32 R19, RZ, RZ, R23 ;  /* 0x000000ffff130224 */ /* 0x000fe200078e0017 */
[----:B------:R-:W-:Y:S06]  /*0fa0*/  @P0 BRA `(.L_x_20) ;  /* 0x00000000000c0947 */ /* 0x000fec0003800000 */
[----:B------:R-:W-:-:S13]  /*0fb0*/  ISETP.GE.AND P0, PT, R22, -0x4000000, PT ;  /* 0xfc0000001600780c */ /* 0x000fda0003f06270 */
[----:B------:R-:W-:Y:S02]  /*0fc0*/  @!P0 IMAD.MOV.U32 R19, RZ, RZ, R20 ;  /* 0x000000ffff138224 */ /* 0x000fe400078e0014 */
[----:B------:R-:W-:-:S07]  /*0fd0*/  @P0 FADD.FTZ R19, R20, R23 ;  /* 0x0000001714130221 */ /* 0x000fce0000010000 */
.L_x_20:
[----:B------:R-:W-:Y:S05]  /*0fe0*/  BSYNC.RECONVERGENT B1 ;  /* 0x0000000000017941 */ /* 0x000fea0003800200 */
.L_x_19:
[----:B------:R-:W-:Y:S01]  /*0ff0*/  LOP3.LUT R20, R19, 0x7fffff, RZ, 0xc0, !PT ;  /* 0x007fffff13147812 */ /* 0x000fe200078ec0ff */
[----:B------:R-:W-:Y:S01]  /*1000*/  BSSY.RECONVERGENT B1, `(.L_x_21) ;  /* 0x0000014000017945 */ /* 0x000fe20003800200 */
[----:B------:R-:W-:-:S03]  /*1010*/  LOP3.LUT R22, R12, 0x7f800000, RZ, 0xc0, !PT ;  /* 0x7f8000000c167812 */ /* 0x000fc600078ec0ff */
[----:B------:R-:W-:Y:S01]  /*1020*/  IMAD.IADD R20, R20, 0x1, R21 ;  /* 0x0000000114147824 */ /* 0x000fe200078e0215 */
[----:B------:R-:W-:-:S04]  /*1030*/  LOP3.LUT R21, R19, 0x7f800000, RZ, 0xc0, !PT ;  /* 0x7f80000013157812 */ /* 0x000fc800078ec0ff */
[C---:B------:R-:W-:Y:S01]  /*1040*/  LOP3.LUT P0, RZ, R20.reuse, 0x800000, RZ, 0xc0, !PT ;  /* 0x0080000014ff7812 */ /* 0x040fe2000780c0ff */
[----:B------:R-:W-:-:S12]  /*1050*/  VIADD R20, R20, 0x800000 ;  /* 0x0080000014147836 */ /* 0x000fd80000000000 */
[----:B------:R-:W-:-:S04]  /*1060*/  @P0 LEA.HI.SX32 R20, R20, 0x800000, 0x1f ;  /* 0x0080000014140811 */ /* 0x000fc800078ffaff */
[----:B------:R-:W-:Y:S02]  /*1070*/  IADD3 R21, PT, PT, R20, R21, R22 ;  /* 0x0000001514157210 */ /* 0x000fe40007ffe016 */
[----:B------:R-:W-:-:S03]  /*1080*/  LOP3.LUT R20, R19, 0x80000000, R12, 0x48, !PT ;  /* 0x8000000013147812 */ /* 0x000fc600078e480c */
[----:B------:R-:W-:-:S05]  /*1090*/  VIADD R21, R21, 0xc0000000 ;  /* 0xc000000015157836 */ /* 0x000fca0000000000 */
[----:B------:R-:W-:-:S04]  /*10a0*/  LOP3.LUT R20, R21, R20, RZ, 0xfc, !PT ;  /* 0x0000001415147212 */ /* 0x000fc800078efcff */
[----:B------:R-:W-:-:S05]  /*10b0*/  LOP3.LUT R19, R20, 0x7f800000, RZ, 0xc0, !PT ;  /* 0x7f80000014137812 */ /* 0x000fca00078ec0ff */
[----:B------:R-:W-:Y:S01]  /*10c0*/  IMAD.IADD R21, R18, 0x1, -R19 ;  /* 0x0000000112157824 */ /* 0x000fe200078e0a13 */
[----:B------:R-:W-:-:S04]  /*10d0*/  LEA R19, R16, UR7, 0x2 ;  /* 0x0000000710137c11 */ /* 0x000fc8000f8e10ff */
[----:B------:R-:W-:-:S13]  /*10e0*/  ISETP.GT.AND P0, PT, R21, 0x4000000, PT ;  /* 0x040000001500780c */ /* 0x000fda0003f04270 */
[----:B------:R-:W-:Y:S01]  /*10f0*/  @P0 IMAD.MOV.U32 R18, RZ, RZ, R17 ;  /* 0x000000ffff120224 */ /* 0x000fe200078e0011 */
[----:B------:R-:W-:Y:S06]  /*1100*/  @P0 BRA `(.L_x_22) ;  /* 0x00000000000c0947 */ /* 0x000fec0003800000 */
[----:B------:R-:W-:-:S13]  /*1110*/  ISETP.GE.AND P0, PT, R21, -0x4000000, PT ;  /* 0xfc0000001500780c */ /* 0x000fda0003f06270 */
[--C-:B------:R-:W-:Y:S02]  /*1120*/  @!P0 IMAD.MOV.U32 R18, RZ, RZ, R20.reuse ;  /* 0x000000ffff128224 */ /* 0x100fe400078e0014 */
[----:B------:R-:W-:-:S07]  /*1130*/  @P0 FADD.FTZ R18, R17, R20 ;  /* 0x0000001411120221 */ /* 0x000fce0000010000 */
.L_x_22:
[----:B------:R-:W-:Y:S05]  /*1140*/  BSYNC.RECONVERGENT B1 ;  /* 0x0000000000017941 */ /* 0x000fea0003800200 */
.L_x_21:
[----:B------:R0:W-:Y:S01]  /*1150*/  STS [R19], R18 ;  /* 0x0000001213007388 */ /* 0x0001e20000000800 */
[----:B------:R-:W-:-:S07]  /*1160*/  IMAD.MOV.U32 R16, RZ, RZ, 0x1 ;  /* 0x00000001ff107424 */ /* 0x000fce00078e00ff */
.L_x_4:
[----:B------:R-:W-:Y:S05]  /*1170*/  BSYNC.RECONVERGENT B0 ;  /* 0x0000000000007941 */ /* 0x000fea0003800200 */
.L_x_3:
[----:B------:R-:W-:Y:S01]  /*1180*/  BAR.SYNC.DEFER_BLOCKING 0x0 ;  /* 0x0000000000007b1d */ /* 0x000fe20000010000 */
[----:B------:R-:W-:-:S09]  /*1190*/  UISETP.NE.AND UP0, UPT, UR6, UR4, UPT ;  /* 0x000000040600728c */ /* 0x000fd2000bf05270 */
[----:B------:R-:W-:Y:S05]  /*11a0*/  BRA.U !UP0, `(.L_x_23) ;  /* 0x00000001082c7547 */ /* 0x000fea000b800000 */
[----:B------:R-:W-:Y:S01]  /*11b0*/  ISETP.NE.AND P0, PT, R16, RZ, PT ;  /* 0x000000ff1000720c */ /* 0x000fe20003f05270 */
[----:B------:R-:W-:Y:S02]  /*11c0*/  UISETP.NE.AND UP0, UPT, UR8, UR14, UPT ;  /* 0x0000000e0800728c */ /* 0x000fe4000bf05270 */
[----:B------:R-:W-:-:S10]  /*11d0*/  UMOV UR4, UR8 ;  /* 0x0000000800047c82 */ /* 0x000fd40008000000 */
[----:B------:R-:W-:-:S05]  /*11e0*/  @P0 IMAD R17, R0, 0x10, R9 ;  /* 0x0000001000110824 */ /* 0x000fca00078e0209 */
[C---:B------:R-:W-:Y:S02]  /*11f0*/  @P0 LEA R16, R17.reuse, UR7, 0x2 ;  /* 0x0000000711100c11 */ /* 0x040fe4000f8e10ff */
[----:B------:R-:W-:-:S04]  /*1200*/  @P0 LEA R17, R17, UR9, 0x2 ;  /* 0x0000000911110c11 */ /* 0x000fc8000f8e10ff */
[----:B------:R-:W1:Y:S04]  /*1210*/  @P0 LDS R16, [R16] ;  /* 0x0000000010100984 */ /* 0x000e680000000800 */
[----:B-1----:R1:W-:Y:S01]  /*1220*/  @P0 STS [R17], R16 ;  /* 0x0000001011000388 */ /* 0x0023e20000000800 */
[----:B------:R-:W-:Y:S06]  /*1230*/  BAR.SYNC.DEFER_BLOCKING 0x0 ;  /* 0x0000000000007b1d */ /* 0x000fec0000010000 */
[----:B------:R-:W-:Y:S05]  /*1240*/  BRA.U UP0, `(.L_x_24) ;  /* 0xfffffff100ec7547 */ /* 0x000fea000b83ffff */
[----:B------:R-:W-:Y:S05]  /*1250*/  BRA `(.L_x_25) ;  /* 0x00000000001c7947 */ /* 0x000fea0003800000 */
.L_x_23:
[----:B------:R-:W-:Y:S01]  /*1260*/  ISETP.NE.AND P0, PT, R16, RZ, PT ;  /* 0x000000ff1000720c */ /* 0x000fe20003f05270 */
[----:B------:R-:W-:-:S12]  /*1270*/  BRA `(.L_x_25) ;  /* 0x0000000000147947 */ /* 0x000fd80003800000 */
.L_x_2:
[----:B------:R-:W1:Y:S01]  /*1280*/  S2UR UR4, SR_CgaCtaId ;  /* 0x00000000000479c3 */ /* 0x000e620000008800 */
[----:B------:R-:W-:Y:S01]  /*1290*/  PRMT R3, R0, 0x8880, RZ ;  /* 0x0000888000037816 */ /* 0x000fe200000000ff */
[----:B------:R-:W-:-:S03]  /*12a0*/  UIADD3 UR7, UPT, UPT, UR9, 0x800, URZ ;  /* 0x0000080009077890 */ /* 0x000fc6000fffe0ff */
[----:B------:R-:W-:Y:S01]  /*12b0*/  ISETP.NE.AND P0, PT, R3, RZ, PT ;  /* 0x000000ff0300720c */ /* 0x000fe20003f05270 */
[----:B-1----:R-:W-:-:S12]  /*12c0*/  ULEA UR7, UR4, UR7, 0x18 ;  /* 0x0000000704077291 */ /* 0x002fd8000f8ec0ff */
.L_x_25:
[----:B------:R-:W-:Y:S05]  /*12d0*/  @!P0 EXIT ;  /* 0x000000000000894d */ /* 0x000fea0003800000 */
[----:B------:R-:W2:Y:S01]  /*12e0*/  S2R R3, SR_TID.X ;  /* 0x0000000000037919 */ /* 0x000ea20000002100 */
[----:B------:R-:W3:Y:S01]  /*12f0*/  S2UR UR4, SR_CTAID.X ;  /* 0x00000000000479c3 */ /* 0x000ee20000002500 */
[----:B------:R-:W4:Y:S01]  /*1300*/  LDCU UR6, c[0x0][0x3a8] ;  /* 0x00007500ff0677ac */ /* 0x000f220008000800 */
[----:B------:R-:W5:Y:S06]  /*1310*/  LDCU UR8, c[0x0][0x3a0] ;  /* 0x00007400ff0877ac */ /* 0x000f6c0008000800 */
[----:B------:R-:W1:Y:S01]  /*1320*/  LDC.64 R4, c[0x0][0x398] ;  /* 0x0000e600ff047b82 */ /* 0x000e620000000a00 */
[----:B---3--:R-:W-:-:S04]  /*1330*/  ULOP3.LUT UR4, UR4, 0xffff, URZ, 0xc0, !UPT ;  /* 0x0000ffff04047892 */ /* 0x008fc8000f8ec0ff */
[----:B----4-:R-:W-:Y:S01]  /*1340*/  UIMAD UR4, UR5, UR4, -UR6 ;  /* 0x00000004050472a4 */ /* 0x010fe2000f8e0a06 */
[----:B--2---:R-:W-:-:S05]  /*1350*/  LOP3.LUT R3, R3, 0xffff, RZ, 0xc0, !PT ;  /* 0x0000ffff03037812 */ /* 0x004fca00078ec0ff */
[----:B0-----:R-:W-:Y:S02]  /*1360*/  IMAD R7, R0, 0x10, R3 ;  /* 0x0000001000077824 */ /* 0x001fe400078e0203 */
[----:B------:R-:W-:-:S03]  /*1370*/  VIADD R3, R3, UR4 ;  /* 0x0000000403037c36 */ /* 0x000fc60008000000 */
[----:B------:R-:W-:Y:S01]  /*1380*/  LEA R7, R7, UR7, 0x2 ;  /* 0x0000000707077c11 */ /* 0x000fe2000f8e10ff */
[----:B-----5:R-:W-:-:S04]  /*1390*/  IMAD R3, R2, UR8, R3 ;  /* 0x0000000802037c24 */ /* 0x020fc8000f8e0203 */
[----:B-1----:R-:W-:Y:S01]  /*13a0*/  IMAD.WIDE R2, R3, 0x4, R4 ;  /* 0x0000000403027825 */ /* 0x002fe200078e0204 */
[----:B------:R-:W0:Y:S04]  /*13b0*/  LDS R7, [R7] ;  /* 0x0000000007077984 */ /* 0x000e280000000800 */
[----:B0-----:R-:W-:Y:S01]  /*13c0*/  STG.E desc[UR12][R2.64], R7 ;  /* 0x0000000702007986 */ /* 0x001fe2000c10190c */
[----:B------:R-:W-:Y:S05]  /*13d0*/  EXIT ;  /* 0x000000000000794d */ /* 0x000fea0003800000 */
.L_x_26:
[----:B------:R-:W-:-:S00]  /*13e0*/  BRA `(.L_x_26) ;  /* 0xfffffffc00fc7947 */ /* 0x000fc0000383ffff */
[----:B------:R-:W-:-:S00]  /*13f0*/  NOP ;  /* 0x0000000000007918 */ /* 0x000fc00000000000 */
        /* <DEDUP_REMOVED lines=8> */
.L_x_27:


//--------------------- .nv.shared._Z14calculate_tempiPfS_S_iiiiffffff --------------------------
	.section	.nv.shared._Z14calculate_tempiPfS_S_iiiiffffff,"aw",@nobits
	.sectionflags	@""
	.align	4
.nv.shared._Z14calculate_tempiPfS_S_iiiiffffff:
	.zero		4096


//--------------------- .nv.shared.reserved.0     --------------------------
	.section	.nv.shared.reserved.0,"aw",@nobits
	.weak		__nv_reservedSMEM_offset_0_alias
	.size		__nv_reservedSMEM_offset_0_alias, 0, 64
	.other		__nv_reservedSMEM_offset_0_alias,@"STO_CUDA_RESERVED_SHARED STV_DEFAULT"
__nv_reservedSMEM_offset_0_alias:
	.zero		0
	.zero		64


//--------------------- .nv.constant0._Z14calculate_tempiPfS_S_iiiiffffff --------------------------
	.section	.nv.constant0._Z14calculate_tempiPfS_S_iiiiffffff,"a",@progbits
	.sectionflags	@""
	.align	4
.nv.constant0._Z14calculate_tempiPfS_S_iiiiffffff:
	.zero		968


//--------------------- SYMBOLS --------------------------

	.type		.nv.reservedSmem.offset0,@object
	.size		.nv.reservedSmem.offset0,0x4
	.type		.nv.reservedSmem.cap,@object
	.size		.nv.reservedSmem.cap,0x4
